	.target	sm_90

	.elftype	@"ET_EXEC"


//--------------------- .note.nv.tkinfo           --------------------------
	.section	.note.nv.tkinfo,"",@"SHT_NOTE"
	.sectionflags	@"SHF_NOTE_NV_TKINFO"
	.tkinfo
        /*0018*/ 	.word	0x00000002
        /*0030*/ 	.string	""
        /*0030*/ 	.string	"ptxas"
        /*0030*/ 	.string	"Cuda compilation tools, release 13.0, V13.0.88"
        /*0030*/ 	.string	"Build cuda_13.0.r13.0/compiler.36424714_0"
        /*0030*/ 	.string	"-arch sm_90 -m 64 "



//--------------------- .note.nv.cuinfo           --------------------------
	.section	.note.nv.cuinfo,"",@"SHT_NOTE"
	.sectionflags	@"SHF_NOTE_NV_CUINFO"
        /*0018*/ 	.short	0x0002
        /*001a*/ 	.short	0x005a
        /*001c*/ 	.short	0x0082
	.zero		2


//--------------------- .nv.info                  --------------------------
	.section	.nv.info,"",@"SHT_CUDA_INFO"
	.align	4


	//----- nvinfo : EIATTR_REGCOUNT
	.align		4
        /*0000*/ 	.byte	0x04, 0x2f
        /*0002*/ 	.short	(.L_38 - .L_37)
	.align		4
.L_37:
        /*0004*/ 	.word	index@(_Z19quantize_rtn_kernelPfPKfPtiiiff)
        /*0008*/ 	.word	0x0000000c


	//----- nvinfo : EIATTR_FRAME_SIZE
	.align		4
.L_38:
        /*000c*/ 	.byte	0x04, 0x11
        /*000e*/ 	.short	(.L_40 - .L_39)
	.align		4
.L_39:
        /*0010*/ 	.word	index@(_Z19quantize_rtn_kernelPfPKfPtiiiff)
        /*0014*/ 	.word	0x00000000


	//----- nvinfo : EIATTR_REGCOUNT
	.align		4
.L_40:
        /*0018*/ 	.byte	0x04, 0x2f
        /*001a*/ 	.short	(.L_42 - .L_41)
	.align		4
.L_41:
        /*001c*/ 	.word	index@(_Z28fused_quantize_adjust_kernelPKfPfS0_PtS0_S1_iiiff)
        /*0020*/ 	.word	0x00000012


	//----- nvinfo : EIATTR_FRAME_SIZE
	.align		4
.L_42:
        /*0024*/ 	.byte	0x04, 0x11
        /*0026*/ 	.short	(.L_44 - .L_43)
	.align		4
.L_43:
        /*0028*/ 	.word	index@(_Z28fused_quantize_adjust_kernelPKfPfS0_PtS0_S1_iiiff)
        /*002c*/ 	.word	0x00000000


	//----- nvinfo : EIATTR_REGCOUNT
	.align		4
.L_44:
        /*0030*/ 	.byte	0x04, 0x2f
        /*0032*/ 	.short	(.L_46 - .L_45)
	.align		4
.L_45:
        /*0034*/ 	.word	index@(_Z15quantize_kernelPKfPfS0_Ptiiff)
        /*0038*/ 	.word	0x0000000d


	//----- nvinfo : EIATTR_FRAME_SIZE
	.align		4
.L_46:
        /*003c*/ 	.byte	0x04, 0x11
        /*003e*/ 	.short	(.L_48 - .L_47)
	.align		4
.L_47:
        /*0040*/ 	.word	index@(_Z15quantize_kernelPKfPfS0_Ptiiff)
        /*0044*/ 	.word	0x00000000


	//----- nvinfo : EIATTR_REGCOUNT
	.align		4
.L_48:
        /*0048*/ 	.byte	0x04, 0x2f
        /*004a*/ 	.short	(.L_50 - .L_49)
	.align		4
.L_49:
        /*004c*/ 	.word	index@(_Z23adjust_error_row_kernelPKfPfS0_S0_iii)
        /*0050*/ 	.word	0x00000010


	//----- nvinfo : EIATTR_FRAME_SIZE
	.align		4
.L_50:
        /*0054*/ 	.byte	0x04, 0x11
        /*0056*/ 	.short	(.L_52 - .L_51)
	.align		4
.L_51:
        /*0058*/ 	.word	index@(_Z23adjust_error_row_kernelPKfPfS0_S0_iii)
        /*005c*/ 	.word	0x00000000


	//----- nvinfo : EIATTR_REGCOUNT
	.align		4
.L_52:
        /*0060*/ 	.byte	0x04, 0x2f
        /*0062*/ 	.short	(.L_54 - .L_53)
	.align		4
.L_53:
        /*0064*/ 	.word	index@(_Z19quantize_err_kernelPKfPfS0_iifffffi)
        /*0068*/ 	.word	0x00000020


	//----- nvinfo : EIATTR_FRAME_SIZE
	.align		4
.L_54:
        /*006c*/ 	.byte	0x04, 0x11
        /*006e*/ 	.short	(.L_56 - .L_55)
	.align		4
.L_55:
        /*0070*/ 	.word	index@(_Z19quantize_err_kernelPKfPfS0_iifffffi)
        /*0074*/ 	.word	0x00000000


	//----- nvinfo : EIATTR_REGCOUNT
	.align		4
.L_56:
        /*0078*/ 	.byte	0x04, 0x2f
        /*007a*/ 	.short	(.L_58 - .L_57)
	.align		4
.L_57:
        /*007c*/ 	.word	index@(_Z17vv_mul_sub_kernelPKfS0_Pfii)
        /*0080*/ 	.word	0x00000012


	//----- nvinfo : EIATTR_FRAME_SIZE
	.align		4
.L_58:
        /*0084*/ 	.byte	0x04, 0x11
        /*0086*/ 	.short	(.L_60 - .L_59)
	.align		4
.L_59:
        /*0088*/ 	.word	index@(_Z17vv_mul_sub_kernelPKfS0_Pfii)
        /*008c*/ 	.word	0x00000000


	//----- nvinfo : EIATTR_MIN_STACK_SIZE
	.align		4
.L_60:
        /*0090*/ 	.byte	0x04, 0x12
        /*0092*/ 	.short	(.L_62 - .L_61)
	.align		4
.L_61:
        /*0094*/ 	.word	index@(_Z17vv_mul_sub_kernelPKfS0_Pfii)
        /*0098*/ 	.word	0x00000000


	//----- nvinfo : EIATTR_MIN_STACK_SIZE
	.align		4
.L_62:
        /*009c*/ 	.byte	0x04, 0x12
        /*009e*/ 	.short	(.L_64 - .L_63)
	.align		4
.L_63:
        /*00a0*/ 	.word	index@(_Z19quantize_err_kernelPKfPfS0_iifffffi)
        /*00a4*/ 	.word	0x00000000


	//----- nvinfo : EIATTR_MIN_STACK_SIZE
	.align		4
.L_64:
        /*00a8*/ 	.byte	0x04, 0x12
        /*00aa*/ 	.short	(.L_66 - .L_65)
	.align		4
.L_65:
        /*00ac*/ 	.word	index@(_Z23adjust_error_row_kernelPKfPfS0_S0_iii)
        /*00b0*/ 	.word	0x00000000


	//----- nvinfo : EIATTR_MIN_STACK_SIZE
	.align		4
.L_66:
        /*00b4*/ 	.byte	0x04, 0x12
        /*00b6*/ 	.short	(.L_68 - .L_67)
	.align		4
.L_67:
        /*00b8*/ 	.word	index@(_Z15quantize_kernelPKfPfS0_Ptiiff)
        /*00bc*/ 	.word	0x00000000


	//----- nvinfo : EIATTR_MIN_STACK_SIZE
	.align		4
.L_68:
        /*00c0*/ 	.byte	0x04, 0x12
        /*00c2*/ 	.short	(.L_70 - .L_69)
	.align		4
.L_69:
        /*00c4*/ 	.word	index@(_Z28fused_quantize_adjust_kernelPKfPfS0_PtS0_S1_iiiff)
        /*00c8*/ 	.word	0x00000000


	//----- nvinfo : EIATTR_MIN_STACK_SIZE
	.align		4
.L_70:
        /*00cc*/ 	.byte	0x04, 0x12
        /*00ce*/ 	.short	(.L_72 - .L_71)
	.align		4
.L_71:
        /*00d0*/ 	.word	index@(_Z19quantize_rtn_kernelPfPKfPtiiiff)
        /*00d4*/ 	.word	0x00000000
.L_72:


//--------------------- .nv.compat                --------------------------
	.section	.nv.compat,"",@"SHT_CUDA_COMPAT_INFO"
	.align	4
        /*0000*/ 	.byte	0x02, 0x09, 0x00, 0x00, 0x02, 0x02, 0x01, 0x00, 0x02, 0x05, 0x05, 0x00, 0x03, 0x07, 0x01, 0x01
        /*0010*/ 	.byte	0x02, 0x03, 0x00, 0x00, 0x02, 0x06, 0x01, 0x00, 0x04, 0x0b, 0x08, 0x00, 0x00, 0x00, 0x00, 0x00
        /*0020*/ 	.byte	0x00, 0x00, 0x00, 0x00


//--------------------- .nv.info._Z17vv_mul_sub_kernelPKfS0_Pfii --------------------------
	.section	.nv.info._Z17vv_mul_sub_kernelPKfS0_Pfii,"",@"SHT_CUDA_INFO"
	.sectionflags	@""
	.align	4


	//----- nvinfo : EIATTR_CUDA_API_VERSION
	.align		4
        /*0000*/ 	.byte	0x04, 0x37
        /*0002*/ 	.short	(.L_74 - .L_73)
.L_73:
        /*0004*/ 	.word	0x00000082


	//----- nvinfo : EIATTR_KPARAM_INFO
	.align		4
.L_74:
        /*0008*/ 	.byte	0x04, 0x17
        /*000a*/ 	.short	(.L_76 - .L_75)
.L_75:
        /*000c*/ 	.word	0x00000000
        /*0010*/ 	.short	0x0004
        /*0012*/ 	.short	0x001c
        /*0014*/ 	.byte	0x00, 0xf0, 0x11, 0x00


	//----- nvinfo : EIATTR_KPARAM_INFO
	.align		4
.L_76:
        /*0018*/ 	.byte	0x04, 0x17
        /*001a*/ 	.short	(.L_78 - .L_77)
.L_77:
        /*001c*/ 	.word	0x00000000
        /*0020*/ 	.short	0x0003
        /*0022*/ 	.short	0x0018
        /*0024*/ 	.byte	0x00, 0xf0, 0x11, 0x00


	//----- nvinfo : EIATTR_KPARAM_INFO
	.align		4
.L_78:
        /*0028*/ 	.byte	0x04, 0x17
        /*002a*/ 	.short	(.L_80 - .L_79)
.L_79:
        /*002c*/ 	.word	0x00000000
        /*0030*/ 	.short	0x0002
        /*0032*/ 	.short	0x0010
        /*0034*/ 	.byte	0x00, 0xf0, 0x21, 0x00


	//----- nvinfo : EIATTR_KPARAM_INFO
	.align		4
.L_80:
        /*0038*/ 	.byte	0x04, 0x17
        /*003a*/ 	.short	(.L_82 - .L_81)
.L_81:
        /*003c*/ 	.word	0x00000000
        /*0040*/ 	.short	0x0001
        /*0042*/ 	.short	0x0008
        /*0044*/ 	.byte	0x00, 0xf0, 0x21, 0x00


	//----- nvinfo : EIATTR_KPARAM_INFO
	.align		4
.L_82:
        /*0048*/ 	.byte	0x04, 0x17
        /*004a*/ 	.short	(.L_84 - .L_83)
.L_83:
        /*004c*/ 	.word	0x00000000
        /*0050*/ 	.short	0x0000
        /*0052*/ 	.short	0x0000
        /*0054*/ 	.byte	0x00, 0xf0, 0x21, 0x00


	//----- nvinfo : EIATTR_SPARSE_MMA_MASK
	.align		4
.L_84:
        /*0058*/ 	.byte	0x03, 0x50
        /*005a*/ 	.short	0x0000


	//----- nvinfo : EIATTR_MAXREG_COUNT
	.align		4
        /*005c*/ 	.byte	0x03, 0x1b
        /*005e*/ 	.short	0x00ff


	//----- nvinfo : EIATTR_MERCURY_ISA_VERSION
	.align		4
        /*0060*/ 	.byte	0x03, 0x5f
        /*0062*/ 	.short	0x0101


	//----- nvinfo : EIATTR_EXIT_INSTR_OFFSETS
	.align		4
        /*0064*/ 	.byte	0x04, 0x1c
        /*0066*/ 	.short	(.L_86 - .L_85)


	//   ....[0]....
.L_85:
        /*0068*/ 	.word	0x000000d0


	//   ....[1]....
        /*006c*/ 	.word	0x00000200


	//----- nvinfo : EIATTR_CBANK_PARAM_SIZE
	.align		4
.L_86:
        /*0070*/ 	.byte	0x03, 0x19
        /*0072*/ 	.short	0x0020


	//----- nvinfo : EIATTR_PARAM_CBANK
	.align		4
        /*0074*/ 	.byte	0x04, 0x0a
        /*0076*/ 	.short	(.L_88 - .L_87)
	.align		4
.L_87:
        /*0078*/ 	.word	index@(.nv.constant0._Z17vv_mul_sub_kernelPKfS0_Pfii)
        /*007c*/ 	.short	0x0210
        /*007e*/ 	.short	0x0020


	//----- nvinfo : EIATTR_SW_WAR
	.align		4
.L_88:
        /*0080*/ 	.byte	0x04, 0x36
        /*0082*/ 	.short	(.L_90 - .L_89)
.L_89:
        /*0084*/ 	.word	0x00000008
.L_90:


//--------------------- .nv.info._Z19quantize_err_kernelPKfPfS0_iifffffi --------------------------
	.section	.nv.info._Z19quantize_err_kernelPKfPfS0_iifffffi,"",@"SHT_CUDA_INFO"
	.sectionflags	@""
	.align	4


	//----- nvinfo : EIATTR_CUDA_API_VERSION
	.align		4
        /*0000*/ 	.byte	0x04, 0x37
        /*0002*/ 	.short	(.L_92 - .L_91)
.L_91:
        /*0004*/ 	.word	0x00000082


	//----- nvinfo : EIATTR_KPARAM_INFO
	.align		4
.L_92:
        /*0008*/ 	.byte	0x04, 0x17
        /*000a*/ 	.short	(.L_94 - .L_93)
.L_93:
        /*000c*/ 	.word	0x00000000
        /*0010*/ 	.short	0x000a
        /*0012*/ 	.short	0x0034
        /*0014*/ 	.byte	0x00, 0xf0, 0x11, 0x00


	//----- nvinfo : EIATTR_KPARAM_INFO
	.align		4
.L_94:
        /*0018*/ 	.byte	0x04, 0x17
        /*001a*/ 	.short	(.L_96 - .L_95)
.L_95:
        /*001c*/ 	.word	0x00000000
        /*0020*/ 	.short	0x0009
        /*0022*/ 	.short	0x0030
        /*0024*/ 	.byte	0x00, 0xf0, 0x11, 0x00


	//----- nvinfo : EIATTR_KPARAM_INFO
	.align		4
.L_96:
        /*0028*/ 	.byte	0x04, 0x17
        /*002a*/ 	.short	(.L_98 - .L_97)
.L_97:
        /*002c*/ 	.word	0x00000000
        /*0030*/ 	.short	0x0008
        /*0032*/ 	.short	0x002c
        /*0034*/ 	.byte	0x00, 0xf0, 0x11, 0x00


	//----- nvinfo : EIATTR_KPARAM_INFO
	.align		4
.L_98:
        /*0038*/ 	.byte	0x04, 0x17
        /*003a*/ 	.short	(.L_100 - .L_99)
.L_99:
        /*003c*/ 	.word	0x00000000
        /*0040*/ 	.short	0x0007
        /*0042*/ 	.short	0x0028
        /*0044*/ 	.byte	0x00, 0xf0, 0x11, 0x00


	//----- nvinfo : EIATTR_KPARAM_INFO
	.align		4
.L_100:
        /*0048*/ 	.byte	0x04, 0x17
        /*004a*/ 	.short	(.L_102 - .L_101)
.L_101:
        /*004c*/ 	.word	0x00000000
        /*0050*/ 	.short	0x0006
        /*0052*/ 	.short	0x0024
        /*0054*/ 	.byte	0x00, 0xf0, 0x11, 0x00


	//----- nvinfo : EIATTR_KPARAM_INFO
	.align		4
.L_102:
        /*0058*/ 	.byte	0x04, 0x17
        /*005a*/ 	.short	(.L_104 - .L_103)
.L_103:
        /*005c*/ 	.word	0x00000000
        /*0060*/ 	.short	0x0005
        /*0062*/ 	.short	0x0020
        /*0064*/ 	.byte	0x00, 0xf0, 0x11, 0x00


	//----- nvinfo : EIATTR_KPARAM_INFO
	.align		4
.L_104:
        /*0068*/ 	.byte	0x04, 0x17
        /*006a*/ 	.short	(.L_106 - .L_105)
.L_105:
        /*006c*/ 	.word	0x00000000
        /*0070*/ 	.short	0x0004
        /*0072*/ 	.short	0x001c
        /*0074*/ 	.byte	0x00, 0xf0, 0x11, 0x00


	//----- nvinfo : EIATTR_KPARAM_INFO
	.align		4
.L_106:
        /*0078*/ 	.byte	0x04, 0x17
        /*007a*/ 	.short	(.L_108 - .L_107)
.L_107:
        /*007c*/ 	.word	0x00000000
        /*0080*/ 	.short	0x0003
        /*0082*/ 	.short	0x0018
        /*0084*/ 	.byte	0x00, 0xf0, 0x11, 0x00


	//----- nvinfo : EIATTR_KPARAM_INFO
	.align		4
.L_108:
        /*0088*/ 	.byte	0x04, 0x17
        /*008a*/ 	.short	(.L_110 - .L_109)
.L_109:
        /*008c*/ 	.word	0x00000000
        /*0090*/ 	.short	0x0002
        /*0092*/ 	.short	0x0010
        /*0094*/ 	.byte	0x00, 0xf0, 0x21, 0x00


	//----- nvinfo : EIATTR_KPARAM_INFO
	.align		4
.L_110:
        /*0098*/ 	.byte	0x04, 0x17
        /*009a*/ 	.short	(.L_112 - .L_111)
.L_111:
        /*009c*/ 	.word	0x00000000
        /*00a0*/ 	.short	0x0001
        /*00a2*/ 	.short	0x0008
        /*00a4*/ 	.byte	0x00, 0xf0, 0x21, 0x00


	//----- nvinfo : EIATTR_KPARAM_INFO
	.align		4
.L_112:
        /*00a8*/ 	.byte	0x04, 0x17
        /*00aa*/ 	.short	(.L_114 - .L_113)
.L_113:
        /*00ac*/ 	.word	0x00000000
        /*00b0*/ 	.short	0x0000
        /*00b2*/ 	.short	0x0000
        /*00b4*/ 	.byte	0x00, 0xf0, 0x21, 0x00


	//----- nvinfo : EIATTR_SPARSE_MMA_MASK
	.align		4
.L_114:
        /*00b8*/ 	.byte	0x03, 0x50
        /*00ba*/ 	.short	0x0000


	//----- nvinfo : EIATTR_MAXREG_COUNT
	.align		4
        /*00bc*/ 	.byte	0x03, 0x1b
        /*00be*/ 	.short	0x00ff


	//----- nvinfo : EIATTR_MERCURY_ISA_VERSION
	.align		4
        /*00c0*/ 	.byte	0x03, 0x5f
        /*00c2*/ 	.short	0x0101


	//----- nvinfo : EIATTR_EXIT_INSTR_OFFSETS
	.align		4
        /*00c4*/ 	.byte	0x04, 0x1c
        /*00c6*/ 	.short	(.L_116 - .L_115)


	//   ....[0]....
.L_115:
        /*00c8*/ 	.word	0x000000d0


	//   ....[1]....
        /*00cc*/ 	.word	0x00000170


	//   ....[2]....
        /*00d0*/ 	.word	0x00000a30


	//   ....[3]....
        /*00d4*/ 	.word	0x00000df0


	//----- nvinfo : EIATTR_CBANK_PARAM_SIZE
	.align		4
.L_116:
        /*00d8*/ 	.byte	0x03, 0x19
        /*00da*/ 	.short	0x0038


	//----- nvinfo : EIATTR_PARAM_CBANK
	.align		4
        /*00dc*/ 	.byte	0x04, 0x0a
        /*00de*/ 	.short	(.L_118 - .L_117)
	.align		4
.L_117:
        /*00e0*/ 	.word	index@(.nv.constant0._Z19quantize_err_kernelPKfPfS0_iifffffi)
        /*00e4*/ 	.short	0x0210
        /*00e6*/ 	.short	0x0038


	//----- nvinfo : EIATTR_SW_WAR
	.align		4
.L_118:
        /*00e8*/ 	.byte	0x04, 0x36
        /*00ea*/ 	.short	(.L_120 - .L_119)
.L_119:
        /*00ec*/ 	.word	0x00000008
.L_120:


//--------------------- .nv.info._Z23adjust_error_row_kernelPKfPfS0_S0_iii --------------------------
	.section	.nv.info._Z23adjust_error_row_kernelPKfPfS0_S0_iii,"",@"SHT_CUDA_INFO"
	.sectionflags	@""
	.align	4


	//----- nvinfo : EIATTR_CUDA_API_VERSION
	.align		4
        /*0000*/ 	.byte	0x04, 0x37
        /*0002*/ 	.short	(.L_122 - .L_121)
.L_121:
        /*0004*/ 	.word	0x00000082


	//----- nvinfo : EIATTR_KPARAM_INFO
	.align		4
.L_122:
        /*0008*/ 	.byte	0x04, 0x17
        /*000a*/ 	.short	(.L_124 - .L_123)
.L_123:
        /*000c*/ 	.word	0x00000000
        /*0010*/ 	.short	0x0006
        /*0012*/ 	.short	0x0028
        /*0014*/ 	.byte	0x00, 0xf0, 0x11, 0x00


	//----- nvinfo : EIATTR_KPARAM_INFO
	.align		4
.L_124:
        /*0018*/ 	.byte	0x04, 0x17
        /*001a*/ 	.short	(.L_126 - .L_125)
.L_125:
        /*001c*/ 	.word	0x00000000
        /*0020*/ 	.short	0x0005
        /*0022*/ 	.short	0x0024
        /*0024*/ 	.byte	0x00, 0xf0, 0x11, 0x00


	//----- nvinfo : EIATTR_KPARAM_INFO
	.align		4
.L_126:
        /*0028*/ 	.byte	0x04, 0x17
        /*002a*/ 	.short	(.L_128 - .L_127)
.L_127:
        /*002c*/ 	.word	0x00000000
        /*0030*/ 	.short	0x0004
        /*0032*/ 	.short	0x0020
        /*0034*/ 	.byte	0x00, 0xf0, 0x11, 0x00


	//----- nvinfo : EIATTR_KPARAM_INFO
	.align		4
.L_128:
        /*0038*/ 	.byte	0x04, 0x17
        /*003a*/ 	.short	(.L_130 - .L_129)
.L_129:
        /*003c*/ 	.word	0x00000000
        /*0040*/ 	.short	0x0003
        /*0042*/ 	.short	0x0018
        /*0044*/ 	.byte	0x00, 0xf0, 0x21, 0x00


	//----- nvinfo : EIATTR_KPARAM_INFO
	.align		4
.L_130:
        /*0048*/ 	.byte	0x04, 0x17
        /*004a*/ 	.short	(.L_132 - .L_131)
.L_131:
        /*004c*/ 	.word	0x00000000
        /*0050*/ 	.short	0x0002
        /*0052*/ 	.short	0x0010
        /*0054*/ 	.byte	0x00, 0xf0, 0x21, 0x00


	//----- nvinfo : EIATTR_KPARAM_INFO
	.align		4
.L_132:
        /*0058*/ 	.byte	0x04, 0x17
        /*005a*/ 	.short	(.L_134 - .L_133)
.L_133:
        /*005c*/ 	.word	0x00000000
        /*0060*/ 	.short	0x0001
        /*0062*/ 	.short	0x0008
        /*0064*/ 	.byte	0x00, 0xf0, 0x21, 0x00


	//----- nvinfo : EIATTR_KPARAM_INFO
	.align		4
.L_134:
        /*0068*/ 	.byte	0x04, 0x17
        /*006a*/ 	.short	(.L_136 - .L_135)
.L_135:
        /*006c*/ 	.word	0x00000000
        /*0070*/ 	.short	0x0000
        /*0072*/ 	.short	0x0000
        /*0074*/ 	.byte	0x00, 0xf0, 0x21, 0x00


	//----- nvinfo : EIATTR_SPARSE_MMA_MASK
	.align		4
.L_136:
        /*0078*/ 	.byte	0x03, 0x50
        /*007a*/ 	.short	0x0000


	//----- nvinfo : EIATTR_MAXREG_COUNT
	.align		4
        /*007c*/ 	.byte	0x03, 0x1b
        /*007e*/ 	.short	0x00ff


	//----- nvinfo : EIATTR_MERCURY_ISA_VERSION
	.align		4
        /*0080*/ 	.byte	0x03, 0x5f
        /*0082*/ 	.short	0x0101


	//----- nvinfo : EIATTR_EXIT_INSTR_OFFSETS
	.align		4
        /*0084*/ 	.byte	0x04, 0x1c
        /*0086*/ 	.short	(.L_138 - .L_137)


	//   ....[0]....
.L_137:
        /*0088*/ 	.word	0x00000070


	//   ....[1]....
        /*008c*/ 	.word	0x000001c0


	//----- nvinfo : EIATTR_CBANK_PARAM_SIZE
	.align		4
.L_138:
        /*0090*/ 	.byte	0x03, 0x19
        /*0092*/ 	.short	0x002c


	//----- nvinfo : EIATTR_PARAM_CBANK
	.align		4
        /*0094*/ 	.byte	0x04, 0x0a
        /*0096*/ 	.short	(.L_140 - .L_139)
	.align		4
.L_139:
        /*0098*/ 	.word	index@(.nv.constant0._Z23adjust_error_row_kernelPKfPfS0_S0_iii)
        /*009c*/ 	.short	0x0210
        /*009e*/ 	.short	0x002c


	//----- nvinfo : EIATTR_SW_WAR
	.align		4
.L_140:
        /*00a0*/ 	.byte	0x04, 0x36
        /*00a2*/ 	.short	(.L_142 - .L_141)
.L_141:
        /*00a4*/ 	.word	0x00000008
.L_142:


//--------------------- .nv.info._Z15quantize_kernelPKfPfS0_Ptiiff --------------------------
	.section	.nv.info._Z15quantize_kernelPKfPfS0_Ptiiff,"",@"SHT_CUDA_INFO"
	.sectionflags	@""
	.align	4


	//----- nvinfo : EIATTR_CUDA_API_VERSION
	.align		4
        /*0000*/ 	.byte	0x04, 0x37
        /*0002*/ 	.short	(.L_144 - .L_143)
.L_143:
        /*0004*/ 	.word	0x00000082


	//----- nvinfo : EIATTR_KPARAM_INFO
	.align		4
.L_144:
        /*0008*/ 	.byte	0x04, 0x17
        /*000a*/ 	.short	(.L_146 - .L_145)
.L_145:
        /*000c*/ 	.word	0x00000000
        /*0010*/ 	.short	0x0007
        /*0012*/ 	.short	0x002c
        /*0014*/ 	.byte	0x00, 0xf0, 0x11, 0x00


	//----- nvinfo : EIATTR_KPARAM_INFO
	.align		4
.L_146:
        /*0018*/ 	.byte	0x04, 0x17
        /*001a*/ 	.short	(.L_148 - .L_147)
.L_147:
        /*001c*/ 	.word	0x00000000
        /*0020*/ 	.short	0x0006
        /*0022*/ 	.short	0x0028
        /*0024*/ 	.byte	0x00, 0xf0, 0x11, 0x00


	//----- nvinfo : EIATTR_KPARAM_INFO
	.align		4
.L_148:
        /*0028*/ 	.byte	0x04, 0x17
        /*002a*/ 	.short	(.L_150 - .L_149)
.L_149:
        /*002c*/ 	.word	0x00000000
        /*0030*/ 	.short	0x0005
        /*0032*/ 	.short	0x0024
        /*0034*/ 	.byte	0x00, 0xf0, 0x11, 0x00


	//----- nvinfo : EIATTR_KPARAM_INFO
	.align		4
.L_150:
        /*0038*/ 	.byte	0x04, 0x17
        /*003a*/ 	.short	(.L_152 - .L_151)
.L_151:
        /*003c*/ 	.word	0x00000000
        /*0040*/ 	.short	0x0004
        /*0042*/ 	.short	0x0020
        /*0044*/ 	.byte	0x00, 0xf0, 0x11, 0x00


	//----- nvinfo : EIATTR_KPARAM_INFO
	.align		4
.L_152:
        /*0048*/ 	.byte	0x04, 0x17
        /*004a*/ 	.short	(.L_154 - .L_153)
.L_153:
        /*004c*/ 	.word	0x00000000
        /*0050*/ 	.short	0x0003
        /*0052*/ 	.short	0x0018
        /*0054*/ 	.byte	0x00, 0xf0, 0x21, 0x00


	//----- nvinfo : EIATTR_KPARAM_INFO
	.align		4
.L_154:
        /*0058*/ 	.byte	0x04, 0x17
        /*005a*/ 	.short	(.L_156 - .L_155)
.L_155:
        /*005c*/ 	.word	0x00000000
        /*0060*/ 	.short	0x0002
        /*0062*/ 	.short	0x0010
        /*0064*/ 	.byte	0x00, 0xf0, 0x21, 0x00


	//----- nvinfo : EIATTR_KPARAM_INFO
	.align		4
.L_156:
        /*0068*/ 	.byte	0x04, 0x17
        /*006a*/ 	.short	(.L_158 - .L_157)
.L_157:
        /*006c*/ 	.word	0x00000000
        /*0070*/ 	.short	0x0001
        /*0072*/ 	.short	0x0008
        /*0074*/ 	.byte	0x00, 0xf0, 0x21, 0x00


	//----- nvinfo : EIATTR_KPARAM_INFO
	.align		4
.L_158:
        /*0078*/ 	.byte	0x04, 0x17
        /*007a*/ 	.short	(.L_160 - .L_159)
.L_159:
        /*007c*/ 	.word	0x00000000
        /*0080*/ 	.short	0x0000
        /*0082*/ 	.short	0x0000
        /*0084*/ 	.byte	0x00, 0xf0, 0x21, 0x00


	//----- nvinfo : EIATTR_SPARSE_MMA_MASK
	.align		4
.L_160:
        /*0088*/ 	.byte	0x03, 0x50
        /*008a*/ 	.short	0x0000


	//----- nvinfo : EIATTR_MAXREG_COUNT
	.align		4
        /*008c*/ 	.byte	0x03, 0x1b
        /*008e*/ 	.short	0x00ff


	//----- nvinfo : EIATTR_MERCURY_ISA_VERSION
	.align		4
        /*0090*/ 	.byte	0x03, 0x5f
        /*0092*/ 	.short	0x0101


	//----- nvinfo : EIATTR_EXIT_INSTR_OFFSETS
	.align		4
        /*0094*/ 	.byte	0x04, 0x1c
        /*0096*/ 	.short	(.L_162 - .L_161)


	//   ....[0]....
.L_161:
        /*0098*/ 	.word	0x000000c0


	//   ....[1]....
        /*009c*/ 	.word	0x00000300


	//----- nvinfo : EIATTR_CBANK_PARAM_SIZE
	.align		4
.L_162:
        /*00a0*/ 	.byte	0x03, 0x19
        /*00a2*/ 	.short	0x0030


	//----- nvinfo : EIATTR_PARAM_CBANK
	.align		4
        /*00a4*/ 	.byte	0x04, 0x0a
        /*00a6*/ 	.short	(.L_164 - .L_163)
	.align		4
.L_163:
        /*00a8*/ 	.word	index@(.nv.constant0._Z15quantize_kernelPKfPfS0_Ptiiff)
        /*00ac*/ 	.short	0x0210
        /*00ae*/ 	.short	0x0030


	//----- nvinfo : EIATTR_SW_WAR
	.align		4
.L_164:
        /*00b0*/ 	.byte	0x04, 0x36
        /*00b2*/ 	.short	(.L_166 - .L_165)
.L_165:
        /*00b4*/ 	.word	0x00000008
.L_166:


//--------------------- .nv.info._Z28fused_quantize_adjust_kernelPKfPfS0_PtS0_S1_iiiff --------------------------
	.section	.nv.info._Z28fused_quantize_adjust_kernelPKfPfS0_PtS0_S1_iiiff,"",@"SHT_CUDA_INFO"
	.sectionflags	@""
	.align	4


	//----- nvinfo : EIATTR_CUDA_API_VERSION
	.align		4
        /*0000*/ 	.byte	0x04, 0x37
        /*0002*/ 	.short	(.L_168 - .L_167)
.L_167:
        /*0004*/ 	.word	0x00000082


	//----- nvinfo : EIATTR_KPARAM_INFO
	.align		4
.L_168:
        /*0008*/ 	.byte	0x04, 0x17
        /*000a*/ 	.short	(.L_170 - .L_169)
.L_169:
        /*000c*/ 	.word	0x00000000
        /*0010*/ 	.short	0x000a
        /*0012*/ 	.short	0x0040
        /*0014*/ 	.byte	0x00, 0xf0, 0x11, 0x00


	//----- nvinfo : EIATTR_KPARAM_INFO
	.align		4
.L_170:
        /*0018*/ 	.byte	0x04, 0x17
        /*001a*/ 	.short	(.L_172 - .L_171)
.L_171:
        /*001c*/ 	.word	0x00000000
        /*0020*/ 	.short	0x0009
        /*0022*/ 	.short	0x003c
        /*0024*/ 	.byte	0x00, 0xf0, 0x11, 0x00


	//----- nvinfo : EIATTR_KPARAM_INFO
	.align		4
.L_172:
        /*0028*/ 	.byte	0x04, 0x17
        /*002a*/ 	.short	(.L_174 - .L_173)
.L_173:
        /*002c*/ 	.word	0x00000000
        /*0030*/ 	.short	0x0008
        /*0032*/ 	.short	0x0038
        /*0034*/ 	.byte	0x00, 0xf0, 0x11, 0x00


	//----- nvinfo : EIATTR_KPARAM_INFO
	.align		4
.L_174:
        /*0038*/ 	.byte	0x04, 0x17
        /*003a*/ 	.short	(.L_176 - .L_175)
.L_175:
        /*003c*/ 	.word	0x00000000
        /*0040*/ 	.short	0x0007
        /*0042*/ 	.short	0x0034
        /*0044*/ 	.byte	0x00, 0xf0, 0x11, 0x00


	//----- nvinfo : EIATTR_KPARAM_INFO
	.align		4
.L_176:
        /*0048*/ 	.byte	0x04, 0x17
        /*004a*/ 	.short	(.L_178 - .L_177)
.L_177:
        /*004c*/ 	.word	0x00000000
        /*0050*/ 	.short	0x0006
        /*0052*/ 	.short	0x0030
        /*0054*/ 	.byte	0x00, 0xf0, 0x11, 0x00


	//----- nvinfo : EIATTR_KPARAM_INFO
	.align		4
.L_178:
        /*0058*/ 	.byte	0x04, 0x17
        /*005a*/ 	.short	(.L_180 - .L_179)
.L_179:
        /*005c*/ 	.word	0x00000000
        /*0060*/ 	.short	0x0005
        /*0062*/ 	.short	0x0028
        /*0064*/ 	.byte	0x00, 0xf0, 0x21, 0x00


	//----- nvinfo : EIATTR_KPARAM_INFO
	.align		4
.L_180:
        /*0068*/ 	.byte	0x04, 0x17
        /*006a*/ 	.short	(.L_182 - .L_181)
.L_181:
        /*006c*/ 	.word	0x00000000
        /*0070*/ 	.short	0x0004
        /*0072*/ 	.short	0x0020
        /*0074*/ 	.byte	0x00, 0xf0, 0x21, 0x00


	//----- nvinfo : EIATTR_KPARAM_INFO
	.align		4
.L_182:
        /*0078*/ 	.byte	0x04, 0x17
        /*007a*/ 	.short	(.L_184 - .L_183)
.L_183:
        /*007c*/ 	.word	0x00000000
        /*0080*/ 	.short	0x0003
        /*0082*/ 	.short	0x0018
        /*0084*/ 	.byte	0x00, 0xf0, 0x21, 0x00


	//----- nvinfo : EIATTR_KPARAM_INFO
	.align		4
.L_184:
        /*0088*/ 	.byte	0x04, 0x17
        /*008a*/ 	.short	(.L_186 - .L_185)
.L_185:
        /*008c*/ 	.word	0x00000000
        /*0090*/ 	.short	0x0002
        /*0092*/ 	.short	0x0010
        /*0094*/ 	.byte	0x00, 0xf0, 0x21, 0x00


	//----- nvinfo : EIATTR_KPARAM_INFO
	.align		4
.L_186:
        /*0098*/ 	.byte	0x04, 0x17
        /*009a*/ 	.short	(.L_188 - .L_187)
.L_187:
        /*009c*/ 	.word	0x00000000
        /*00a0*/ 	.short	0x0001
        /*00a2*/ 	.short	0x0008
        /*00a4*/ 	.byte	0x00, 0xf0, 0x21, 0x00


	//----- nvinfo : EIATTR_KPARAM_INFO
	.align		4
.L_188:
        /*00a8*/ 	.byte	0x04, 0x17
        /*00aa*/ 	.short	(.L_190 - .L_189)
.L_189:
        /*00ac*/ 	.word	0x00000000
        /*00b0*/ 	.short	0x0000
        /*00b2*/ 	.short	0x0000
        /*00b4*/ 	.byte	0x00, 0xf0, 0x21, 0x00


	//----- nvinfo : EIATTR_SPARSE_MMA_MASK
	.align		4
.L_190:
        /*00b8*/ 	.byte	0x03, 0x50
        /*00ba*/ 	.short	0x0000


	//----- nvinfo : EIATTR_MAXREG_COUNT
	.align		4
        /*00bc*/ 	.byte	0x03, 0x1b
        /*00be*/ 	.short	0x00ff


	//----- nvinfo : EIATTR_MERCURY_ISA_VERSION
	.align		4
        /*00c0*/ 	.byte	0x03, 0x5f
        /*00c2*/ 	.short	0x0101


	//----- nvinfo : EIATTR_EXIT_INSTR_OFFSETS
	.align		4
        /*00c4*/ 	.byte	0x04, 0x1c
        /*00c6*/ 	.short	(.L_192 - .L_191)


	//   ....[0]....
.L_191:
        /*00c8*/ 	.word	0x00000070


	//   ....[1]....
        /*00cc*/ 	.word	0x000003f0


	//----- nvinfo : EIATTR_CBANK_PARAM_SIZE
	.align		4
.L_192:
        /*00d0*/ 	.byte	0x03, 0x19
        /*00d2*/ 	.short	0x0044


	//----- nvinfo : EIATTR_PARAM_CBANK
	.align		4
        /*00d4*/ 	.byte	0x04, 0x0a
        /*00d6*/ 	.short	(.L_194 - .L_193)
	.align		4
.L_193:
        /*00d8*/ 	.word	index@(.nv.constant0._Z28fused_quantize_adjust_kernelPKfPfS0_PtS0_S1_iiiff)
        /*00dc*/ 	.short	0x0210
        /*00de*/ 	.short	0x0044


	//----- nvinfo : EIATTR_SW_WAR
	.align		4
.L_194:
        /*00e0*/ 	.byte	0x04, 0x36
        /*00e2*/ 	.short	(.L_196 - .L_195)
.L_195:
        /*00e4*/ 	.word	0x00000008
.L_196:


//--------------------- .nv.info._Z19quantize_rtn_kernelPfPKfPtiiiff --------------------------
	.section	.nv.info._Z19quantize_rtn_kernelPfPKfPtiiiff,"",@"SHT_CUDA_INFO"
	.sectionflags	@""
	.align	4


	//----- nvinfo : EIATTR_CUDA_API_VERSION
	.align		4
        /*0000*/ 	.byte	0x04, 0x37
        /*0002*/ 	.short	(.L_198 - .L_197)
.L_197:
        /*0004*/ 	.word	0x00000082


	//----- nvinfo : EIATTR_KPARAM_INFO
	.align		4
.L_198:
        /*0008*/ 	.byte	0x04, 0x17
        /*000a*/ 	.short	(.L_200 - .L_199)
.L_199:
        /*000c*/ 	.word	0x00000000
        /*0010*/ 	.short	0x0007
        /*0012*/ 	.short	0x0028
        /*0014*/ 	.byte	0x00, 0xf0, 0x11, 0x00


	//----- nvinfo : EIATTR_KPARAM_INFO
	.align		4
.L_200:
        /*0018*/ 	.byte	0x04, 0x17
        /*001a*/ 	.short	(.L_202 - .L_201)
.L_201:
        /*001c*/ 	.word	0x00000000
        /*0020*/ 	.short	0x0006
        /*0022*/ 	.short	0x0024
        /*0024*/ 	.byte	0x00, 0xf0, 0x11, 0x00


	//----- nvinfo : EIATTR_KPARAM_INFO
	.align		4
.L_202:
        /*0028*/ 	.byte	0x04, 0x17
        /*002a*/ 	.short	(.L_204 - .L_203)
.L_203:
        /*002c*/ 	.word	0x00000000
        /*0030*/ 	.short	0x0005
        /*0032*/ 	.short	0x0020
        /*0034*/ 	.byte	0x00, 0xf0, 0x11, 0x00


	//----- nvinfo : EIATTR_KPARAM_INFO
	.align		4
.L_204:
        /*0038*/ 	.byte	0x04, 0x17
        /*003a*/ 	.short	(.L_206 - .L_205)
.L_205:
        /*003c*/ 	.word	0x00000000
        /*0040*/ 	.short	0x0004
        /*0042*/ 	.short	0x001c
        /*0044*/ 	.byte	0x00, 0xf0, 0x11, 0x00


	//----- nvinfo : EIATTR_KPARAM_INFO
	.align		4
.L_206:
        /*0048*/ 	.byte	0x04, 0x17
        /*004a*/ 	.short	(.L_208 - .L_207)
.L_207:
        /*004c*/ 	.word	0x00000000
        /*0050*/ 	.short	0x0003
        /*0052*/ 	.short	0x0018
        /*0054*/ 	.byte	0x00, 0xf0, 0x11, 0x00


	//----- nvinfo : EIATTR_KPARAM_INFO
	.align		4
.L_208:
        /*0058*/ 	.byte	0x04, 0x17
        /*005a*/ 	.short	(.L_210 - .L_209)
.L_209:
        /*005c*/ 	.word	0x00000000
        /*0060*/ 	.short	0x0002
        /*0062*/ 	.short	0x0010
        /*0064*/ 	.byte	0x00, 0xf0, 0x21, 0x00


	//----- nvinfo : EIATTR_KPARAM_INFO
	.align		4
.L_210:
        /*0068*/ 	.byte	0x04, 0x17
        /*006a*/ 	.short	(.L_212 - .L_211)
.L_211:
        /*006c*/ 	.word	0x00000000
        /*0070*/ 	.short	0x0001
        /*0072*/ 	.short	0x0008
        /*0074*/ 	.byte	0x00, 0xf0, 0x21, 0x00


	//----- nvinfo : EIATTR_KPARAM_INFO
	.align		4
.L_212:
        /*0078*/ 	.byte	0x04, 0x17
        /*007a*/ 	.short	(.L_214 - .L_213)
.L_213:
        /*007c*/ 	.word	0x00000000
        /*0080*/ 	.short	0x0000
        /*0082*/ 	.short	0x0000
        /*0084*/ 	.byte	0x00, 0xf0, 0x21, 0x00


	//----- nvinfo : EIATTR_SPARSE_MMA_MASK
	.align		4
.L_214:
        /*0088*/ 	.byte	0x03, 0x50
        /*008a*/ 	.short	0x0000


	//----- nvinfo : EIATTR_MAXREG_COUNT
	.align		4
        /*008c*/ 	.byte	0x03, 0x1b
        /*008e*/ 	.short	0x00ff


	//----- nvinfo : EIATTR_MERCURY_ISA_VERSION
	.align		4
        /*0090*/ 	.byte	0x03, 0x5f
        /*0092*/ 	.short	0x0101


	//----- nvinfo : EIATTR_EXIT_INSTR_OFFSETS
	.align		4
        /*0094*/ 	.byte	0x04, 0x1c
        /*0096*/ 	.short	(.L_216 - .L_215)


	//   ....[0]....
.L_215:
        /*0098*/ 	.word	0x00000070


	//   ....[1]....
        /*009c*/ 	.word	0x00000280


	//----- nvinfo : EIATTR_CBANK_PARAM_SIZE
	.align		4
.L_216:
        /*00a0*/ 	.byte	0x03, 0x19
        /*00a2*/ 	.short	0x002c


	//----- nvinfo : EIATTR_PARAM_CBANK
	.align		4
        /*00a4*/ 	.byte	0x04, 0x0a
        /*00a6*/ 	.short	(.L_218 - .L_217)
	.align		4
.L_217:
        /*00a8*/ 	.word	index@(.nv.constant0._Z19quantize_rtn_kernelPfPKfPtiiiff)
        /*00ac*/ 	.short	0x0210
        /*00ae*/ 	.short	0x002c


	//----- nvinfo : EIATTR_SW_WAR
	.align		4
.L_218:
        /*00b0*/ 	.byte	0x04, 0x36
        /*00b2*/ 	.short	(.L_220 - .L_219)
.L_219:
        /*00b4*/ 	.word	0x00000008
.L_220:


//--------------------- .nv.callgraph             --------------------------
	.section	.nv.callgraph,"",@"SHT_CUDA_CALLGRAPH"
	.align	4
	.sectionentsize	8
	.align		4
        /*0000*/ 	.word	0x00000000
	.align		4
        /*0004*/ 	.word	0xffffffff
	.align		4
        /*0008*/ 	.word	0x00000000
	.align		4
        /*000c*/ 	.word	0xfffffffe
	.align		4
        /*0010*/ 	.word	0x00000000
	.align		4
        /*0014*/ 	.word	0xfffffffd
	.align		4
        /*0018*/ 	.word	0x00000000
	.align		4
        /*001c*/ 	.word	0xfffffffc


//--------------------- .nv.constant4             --------------------------
	.section	.nv.constant4,"a",@progbits
	.align	8
	.align		8
.nv.constant4:
        /*0000*/ 	.dword	precalc_xorwow_matrix
	.align		8
        /*0008*/ 	.dword	precalc_xorwow_offset_matrix
	.align		8
        /*0010*/ 	.dword	mrg32k3aM1
	.align		8
        /*0018*/ 	.dword	mrg32k3aM2
	.align		8
        /*0020*/ 	.dword	mrg32k3aM1SubSeq
	.align		8
        /*0028*/ 	.dword	mrg32k3aM2SubSeq
	.align		8
        /*0030*/ 	.dword	mrg32k3aM1Seq
	.align		8
        /*0038*/ 	.dword	mrg32k3aM2Seq
	.align		8
        /*0040*/ 	.dword	_ZN42_INTERNAL_f1f538f3_11_quantize_cu_7181cac04cuda3std3__45__cpo5beginE
	.align		8
        /*0048*/ 	.dword	_ZN42_INTERNAL_f1f538f3_11_quantize_cu_7181cac04cuda3std3__45__cpo3endE
	.align		8
        /*0050*/ 	.dword	_ZN42_INTERNAL_f1f538f3_11_quantize_cu_7181cac04cuda3std3__45__cpo6cbeginE
	.align		8
        /*0058*/ 	.dword	_ZN42_INTERNAL_f1f538f3_11_quantize_cu_7181cac04cuda3std3__45__cpo4cendE
	.align		8
        /*0060*/ 	.dword	_ZN42_INTERNAL_f1f538f3_11_quantize_cu_7181cac04cuda3std3__45__cpo6rbeginE
	.align		8
        /*0068*/ 	.dword	_ZN42_INTERNAL_f1f538f3_11_quantize_cu_7181cac04cuda3std3__45__cpo4rendE
	.align		8
        /*0070*/ 	.dword	_ZN42_INTERNAL_f1f538f3_11_quantize_cu_7181cac04cuda3std3__45__cpo7crbeginE
	.align		8
        /*0078*/ 	.dword	_ZN42_INTERNAL_f1f538f3_11_quantize_cu_7181cac04cuda3std3__45__cpo5crendE
	.align		8
        /*0080*/ 	.dword	_ZN42_INTERNAL_f1f538f3_11_quantize_cu_7181cac04cuda3std3__444_GLOBAL__N__f1f538f3_11_quantize_cu_7181cac06ignoreE
	.align		8
        /*0088*/ 	.dword	_ZN42_INTERNAL_f1f538f3_11_quantize_cu_7181cac04cuda3std3__419piecewise_constructE
	.align		8
        /*0090*/ 	.dword	_ZN42_INTERNAL_f1f538f3_11_quantize_cu_7181cac04cuda3std3__48in_placeE
	.align		8
        /*0098*/ 	.dword	_ZN42_INTERNAL_f1f538f3_11_quantize_cu_7181cac04cuda3std3__420unreachable_sentinelE
	.align		8
        /*00a0*/ 	.dword	_ZN42_INTERNAL_f1f538f3_11_quantize_cu_7181cac04cuda3std6ranges3__45__cpo4swapE
	.align		8
        /*00a8*/ 	.dword	_ZN42_INTERNAL_f1f538f3_11_quantize_cu_7181cac04cuda3std6ranges3__45__cpo9iter_moveE
	.align		8
        /*00b0*/ 	.dword	_ZN42_INTERNAL_f1f538f3_11_quantize_cu_7181cac04cuda3std6ranges3__45__cpo5beginE
	.align		8
        /*00b8*/ 	.dword	_ZN42_INTERNAL_f1f538f3_11_quantize_cu_7181cac04cuda3std6ranges3__45__cpo3endE
	.align		8
        /*00c0*/ 	.dword	_ZN42_INTERNAL_f1f538f3_11_quantize_cu_7181cac04cuda3std6ranges3__45__cpo6cbeginE
	.align		8
        /*00c8*/ 	.dword	_ZN42_INTERNAL_f1f538f3_11_quantize_cu_7181cac04cuda3std6ranges3__45__cpo4cendE
	.align		8
        /*00d0*/ 	.dword	_ZN42_INTERNAL_f1f538f3_11_quantize_cu_7181cac04cuda3std6ranges3__45__cpo7advanceE
	.align		8
        /*00d8*/ 	.dword	_ZN42_INTERNAL_f1f538f3_11_quantize_cu_7181cac04cuda3std6ranges3__45__cpo9iter_swapE
	.align		8
        /*00e0*/ 	.dword	_ZN42_INTERNAL_f1f538f3_11_quantize_cu_7181cac04cuda3std6ranges3__45__cpo4nextE
	.align		8
        /*00e8*/ 	.dword	_ZN42_INTERNAL_f1f538f3_11_quantize_cu_7181cac04cuda3std6ranges3__45__cpo4prevE
	.align		8
        /*00f0*/ 	.dword	_ZN42_INTERNAL_f1f538f3_11_quantize_cu_7181cac04cuda3std6ranges3__45__cpo4dataE
	.align		8
        /*00f8*/ 	.dword	_ZN42_INTERNAL_f1f538f3_11_quantize_cu_7181cac04cuda3std6ranges3__45__cpo5cdataE
	.align		8
        /*0100*/ 	.dword	_ZN42_INTERNAL_f1f538f3_11_quantize_cu_7181cac04cuda3std6ranges3__45__cpo4sizeE
	.align		8
        /*0108*/ 	.dword	_ZN42_INTERNAL_f1f538f3_11_quantize_cu_7181cac04cuda3std6ranges3__45__cpo5ssizeE
	.align		8
        /*0110*/ 	.dword	_ZN42_INTERNAL_f1f538f3_11_quantize_cu_7181cac04cuda3std6ranges3__45__cpo8distanceE
	.align		8
        /*0118*/ 	.dword	_ZN42_INTERNAL_f1f538f3_11_quantize_cu_7181cac06thrust23THRUST_300001_SM_900_NS6system6detail10sequential3seqE


//--------------------- .nv.constant3             --------------------------
	.section	.nv.constant3,"a",@progbits
	.align	8
.nv.constant3:
	.type		__cr_lgamma_table,@object
	.size		__cr_lgamma_table,(.L_8 - __cr_lgamma_table)
__cr_lgamma_table:
        /*0000*/ 	.byte	0x00, 0x00, 0x00, 0x00, 0x00, 0x00, 0x00, 0x00, 0x00, 0x00, 0x00, 0x00, 0x00, 0x00, 0x00, 0x00
        /*0010*/ 	.byte	0xef, 0x39, 0xfa, 0xfe, 0x42, 0x2e, 0xe6, 0x3f, 0x02, 0x20, 0x2a, 0xfa, 0x0b, 0xab, 0xfc, 0x3f
        /*0020*/ 	.byte	0xf9, 0x2c, 0x92, 0x7c, 0xa7, 0x6c, 0x09, 0x40, 0xc9, 0x79, 0x44, 0x3c, 0x64, 0x26, 0x13, 0x40
        /*0030*/ 	.byte	0xca, 0x01, 0xcf, 0x3a, 0x27, 0x51, 0x1a, 0x40, 0x30, 0xcc, 0x2d, 0xf3, 0xe1, 0x0c, 0x21, 0x40
        /*0040*/ 	.byte	0x0d, 0xb7, 0xfc, 0x82, 0x8e, 0x35, 0x25, 0x40
.L_8:


//--------------------- .text._Z17vv_mul_sub_kernelPKfS0_Pfii --------------------------
	.section	.text._Z17vv_mul_sub_kernelPKfS0_Pfii,"ax",@progbits
	.align	128
        .global         _Z17vv_mul_sub_kernelPKfS0_Pfii
        .type           _Z17vv_mul_sub_kernelPKfS0_Pfii,@function
        .size           _Z17vv_mul_sub_kernelPKfS0_Pfii,(.L_x_8 - _Z17vv_mul_sub_kernelPKfS0_Pfii)
        .other          _Z17vv_mul_sub_kernelPKfS0_Pfii,@"STO_CUDA_ENTRY STV_DEFAULT"
_Z17vv_mul_sub_kernelPKfS0_Pfii:
.text._Z17vv_mul_sub_kernelPKfS0_Pfii:
[----:B------:R-:W-:Y:S01]  /*0000*/  LDC R1, c[0x0][0x28] ;  /* 0x00000a00ff017b82 */ /* 0x000fe20000000800 */
[----:B------:R-:W0:Y:S07]  /*0010*/  S2R R3, SR_TID.X ;  /* 0x0000000000037919 */ /* 0x000e2e0000002100 */
[----:B------:R-:W0:Y:S01]  /*0020*/  S2UR UR4, SR_CTAID.X ;  /* 0x00000000000479c3 */ /* 0x000e220000002500 */
[----:B------:R-:W-:Y:S01]  /*0030*/  ULDC.64 UR6, c[0x0][0x228] ;  /* 0x00008a0000067ab9 */ /* 0x000fe20000000a00 */
[----:B------:R-:W1:Y:S01]  /*0040*/  S2R R0, SR_CTAID.Y ;  /* 0x0000000000007919 */ /* 0x000e620000002600 */
[----:B------:R-:W1:Y:S05]  /*0050*/  S2R R5, SR_TID.Y ;  /* 0x0000000000057919 */ /* 0x000e6a0000002200 */
[----:B------:R-:W0:Y:S02]  /*0060*/  LDC R4, c[0x0][RZ] ;  /* 0x00000000ff047b82 */ /* 0x000e240000000800 */
[----:B0-----:R-:W-:Y:S01]  /*0070*/  IMAD R4, R4, UR4, R3 ;  /* 0x0000000404047c24 */ /* 0x001fe2000f8e0203 */
[----:B------:R-:W-:-:S04]  /*0080*/  ULDC UR4, c[0x0][0x4] ;  /* 0x0000010000047ab9 */ /* 0x000fc80000000800 */
[----:B------:R-:W-:Y:S01]  /*0090*/  SHF.L.U32 R4, R4, 0x2, RZ ;  /* 0x0000000204047819 */ /* 0x000fe200000006ff */
[----:B-1----:R-:W-:-:S03]  /*00a0*/  IMAD R3, R0, UR4, R5 ;  /* 0x0000000400037c24 */ /* 0x002fc6000f8e0205 */
[----:B------:R-:W-:-:S04]  /*00b0*/  ISETP.GE.AND P0, PT, R4, UR7, PT ;  /* 0x0000000704007c0c */ /* 0x000fc8000bf06270 */
[----:B------:R-:W-:-:S13]  /*00c0*/  ISETP.GE.OR P0, PT, R3, UR6, P0 ;  /* 0x0000000603007c0c */ /* 0x000fda0008706670 */
[----:B------:R-:W-:Y:S05]  /*00d0*/  @P0 EXIT ;  /* 0x000000000000094d */ /* 0x000fea0003800000 */
[----:B------:R-:W0:Y:S01]  /*00e0*/  LDC.64 R6, c[0x0][0x210] ;  /* 0x00008400ff067b82 */ /* 0x000e220000000a00 */
[--C-:B------:R-:W-:Y:S01]  /*00f0*/  SHF.R.S32.HI R5, RZ, 0x1f, R4.reuse ;  /* 0x0000001fff057819 */ /* 0x100fe20000011404 */
[----:B------:R-:W-:Y:S02]  /*0100*/  ULDC.64 UR4, c[0x0][0x220] ;  /* 0x0000880000047ab9 */ /* 0x000fe40000000a00 */
[----:B------:R-:W-:-:S04]  /*0110*/  IMAD.WIDE R10, R3, UR7, R4 ;  /* 0x00000007030a7c25 */ /* 0x000fc8000f8e0204 */
[----:B------:R-:W1:Y:S01]  /*0120*/  LDC.64 R8, c[0x0][0x218] ;  /* 0x00008600ff087b82 */ /* 0x000e620000000a00 */
[----:B------:R-:W-:Y:S01]  /*0130*/  LEA R2, P0, R10, UR4, 0x2 ;  /* 0x000000040a027c11 */ /* 0x000fe2000f8010ff */
[----:B0-----:R-:W-:-:S03]  /*0140*/  IMAD.WIDE R6, R3, 0x4, R6 ;  /* 0x0000000403067825 */ /* 0x001fc600078e0206 */
[----:B------:R-:W-:Y:S01]  /*0150*/  LEA.HI.X R3, R10, UR5, R11, 0x2, P0 ;  /* 0x000000050a037c11 */ /* 0x000fe200080f140b */
[----:B------:R-:W-:Y:S02]  /*0160*/  ULDC.64 UR4, c[0x0][0x208] ;  /* 0x0000820000047ab9 */ /* 0x000fe40000000a00 */
[----:B------:R-:W2:Y:S01]  /*0170*/  LDG.E.CONSTANT R6, desc[UR4][R6.64] ;  /* 0x0000000406067981 */ /* 0x000ea2000c1e9900 */
[----:B-1----:R-:W-:-:S03]  /*0180*/  IMAD.WIDE R4, R4, 0x4, R8 ;  /* 0x0000000404047825 */ /* 0x002fc600078e0208 */
[----:B------:R-:W2:Y:S04]  /*0190*/  LDG.E.128 R12, desc[UR4][R2.64] ;  /* 0x00000004020c7981 */ /* 0x000ea8000c1e1d00 */
[----:B------:R-:W2:Y:S02]  /*01a0*/  LDG.E.128.CONSTANT R8, desc[UR4][R4.64] ;  /* 0x0000000404087981 */ /* 0x000ea4000c1e9d00 */
[-C--:B--2---:R-:W-:Y:S01]  /*01b0*/  FFMA.FTZ R11, R11, -R6.reuse, R15 ;  /* 0x800000060b0b7223 */ /* 0x084fe2000001000f */
[-C--:B------:R-:W-:Y:S01]  /*01c0*/  FFMA.FTZ R10, R10, -R6.reuse, R14 ;  /* 0x800000060a0a7223 */ /* 0x080fe2000001000e */
[-C--:B------:R-:W-:Y:S01]  /*01d0*/  FFMA.FTZ R9, R9, -R6.reuse, R13 ;  /* 0x8000000609097223 */ /* 0x080fe2000001000d */
[----:B------:R-:W-:-:S05]  /*01e0*/  FFMA.FTZ R8, R8, -R6, R12 ;  /* 0x8000000608087223 */ /* 0x000fca000001000c */
[----:B------:R-:W-:Y:S01]  /*01f0*/  STG.E.128 desc[UR4][R2.64], R8 ;  /* 0x0000000802007986 */ /* 0x000fe2000c101d04 */
[----:B------:R-:W-:Y:S05]  /*0200*/  EXIT ;  /* 0x000000000000794d */ /* 0x000fea0003800000 */
.L_x_0:
[----:B------:R-:W-:-:S00]  /*0210*/  BRA `(.L_x_0) ;  /* 0xfffffffc00fc7947 */ /* 0x000fc0000383ffff */
[----:B------:R-:W-:-:S00]  /*0220*/  NOP ;  /* 0x0000000000007918 */ /* 0x000fc00000000000 */
        /* <DEDUP_REMOVED lines=13> */
.L_x_8:


//--------------------- .text._Z19quantize_err_kernelPKfPfS0_iifffffi --------------------------
	.section	.text._Z19quantize_err_kernelPKfPfS0_iifffffi,"ax",@progbits
	.align	128
        .global         _Z19quantize_err_kernelPKfPfS0_iifffffi
        .type           _Z19quantize_err_kernelPKfPfS0_iifffffi,@function
        .size           _Z19quantize_err_kernelPKfPfS0_iifffffi,(.L_x_9 - _Z19quantize_err_kernelPKfPfS0_iifffffi)
        .other          _Z19quantize_err_kernelPKfPfS0_iifffffi,@"STO_CUDA_ENTRY STV_DEFAULT"
_Z19quantize_err_kernelPKfPfS0_iifffffi:
.text._Z19quantize_err_kernelPKfPfS0_iifffffi:
[----:B------:R-:W-:Y:S01]  /*0000*/  LDC R1, c[0x0][0x28] ;  /* 0x00000a00ff017b82 */ /* 0x000fe20000000800 */
[----:B------:R-:W0:Y:S01]  /*0010*/  S2R R0, SR_CTAID.X ;  /* 0x0000000000007919 */ /* 0x000e220000002500 */
[----:B------:R-:W-:Y:S01]  /*0020*/  ULDC UR4, c[0x0][0x0] ;  /* 0x0000000000047ab9 */ /* 0x000fe20000000800 */
[----:B------:R-:W-:Y:S01]  /*0030*/  ULDC.64 UR6, c[0x0][0x228] ;  /* 0x00008a0000067ab9 */ /* 0x000fe20000000a00 */
[----:B------:R-:W0:Y:S01]  /*0040*/  S2R R3, SR_TID.X ;  /* 0x0000000000037919 */ /* 0x000e220000002100 */
[----:B------:R-:W1:Y:S01]  /*0050*/  S2R R5, SR_CTAID.Y ;  /* 0x0000000000057919 */ /* 0x000e620000002600 */
[----:B------:R-:W1:Y:S01]  /*0060*/  S2R R4, SR_TID.Y ;  /* 0x0000000000047919 */ /* 0x000e620000002200 */
        /* <DEDUP_REMOVED lines=9> */
[----:B------:R-:W-:Y:S01]  /*0100*/  ULDC UR5, c[0x0][0x244] ;  /* 0x0000910000057ab9 */ /* 0x000fe20000000800 */
[----:B------:R-:W-:Y:S01]  /*0110*/  ULDC.64 UR8, c[0x0][0x210] ;  /* 0x0000840000087ab9 */ /* 0x000fe20000000a00 */
[----:B------:R-:W-:Y:S01]  /*0120*/  ISETP.LE.AND P0, PT, RZ, UR5, PT ;  /* 0x00000005ff007c0c */ /* 0x000fe2000bf03270 */
[----:B------:R-:W-:-:S03]  /*0130*/  IMAD.WIDE R4, R5, UR7, R2 ;  /* 0x0000000705047c25 */ /* 0x000fc6000f8e0202 */
[----:B------:R-:W-:-:S04]  /*0140*/  LEA R6, P1, R4, UR8, 0x2 ;  /* 0x0000000804067c11 */ /* 0x000fc8000f8210ff */
[----:B------:R-:W-:Y:S01]  /*0150*/  LEA.HI.X R7, R4, UR9, R5, 0x2, P1 ;  /* 0x0000000904077c11 */ /* 0x000fe200088f1405 */
[----:B0-----:R-:W-:-:S04]  /*0160*/  IMAD.WIDE R8, R2, 0x4, R8 ;  /* 0x0000000402087825 */ /* 0x001fc800078e0208 */
[----:B------:R-:W-:Y:S05]  /*0170*/  @!P0 EXIT ;  /* 0x000000000000894d */ /* 0x000fea0003800000 */
[----:B------:R-:W0:Y:S01]  /*0180*/  LDC.64 R12, c[0x0][0x230] ;  /* 0x00008c00ff0c7b82 */ /* 0x000e220000000a00 */
[----:B------:R-:W-:Y:S01]  /*0190*/  ISETP.NE.AND P0, PT, RZ, UR5, PT ;  /* 0x00000005ff007c0c */ /* 0x000fe2000bf05270 */
[----:B------:R-:W-:Y:S01]  /*01a0*/  ULDC.64 UR6, c[0x0][0x208] ;  /* 0x0000820000067ab9 */ /* 0x000fe20000000a00 */
[----:B------:R-:W-:Y:S01]  /*01b0*/  SHF.R.S32.HI R3, RZ, 0x1f, R0 ;  /* 0x0000001fff037819 */ /* 0x000fe20000011400 */
[----:B------:R-:W-:Y:S01]  /*01c0*/  UIADD3 UR4, UR5, 0x1, URZ ;  /* 0x0000000105047890 */ /* 0x000fe2000fffe03f */
[----:B------:R-:W5:Y:S02]  /*01d0*/  LDG.E.128.CONSTANT R8, desc[UR6][R8.64] ;  /* 0x0000000608087981 */ /* 0x000f64000c1e9d00 */
[----:B------:R-:W-:Y:S01]  /*01e0*/  LEA.HI R3, R3, R0, RZ, 0x7 ;  /* 0x0000000003037211 */ /* 0x000fe200078f38ff */
[----:B------:R-:W-:Y:S01]  /*01f0*/  ULOP3.LUT UR4, UR4, 0x1, URZ, 0xc0, !UPT ;  /* 0x0000000104047892 */ /* 0x000fe2000f8ec03f */
[----:B------:R-:W5:Y:S01]  /*0200*/  LDG.E.128.CONSTANT R4, desc[UR6][R6.64] ;  /* 0x0000000606047981 */ /* 0x000f62000c1e9d00 */
[----:B------:R-:W-:Y:S01]  /*0210*/  I2FP.F32.S32 R18, UR5 ;  /* 0x0000000500127c45 */ /* 0x000fe20008201400 */
[----:B------:R-:W-:Y:S01]  /*0220*/  HFMA2.MMA R19, -RZ, RZ, 0, 0 ;  /* 0x00000000ff137435 */ /* 0x000fe200000001ff */
[----:B------:R-:W-:-:S04]  /*0230*/  LOP3.LUT R3, R3, 0xffffff80, RZ, 0xc0, !PT ;  /* 0xffffff8003037812 */ /* 0x000fc800078ec0ff */
[----:B------:R-:W-:Y:S01]  /*0240*/  IADD3 R0, R0, -R3, RZ ;  /* 0x8000000300007210 */ /* 0x000fe20007ffe0ff */
[----:B0-----:R-:W-:Y:S01]  /*0250*/  FADD.FTZ R20, R13, -R12 ;  /* 0x8000000c0d147221 */ /* 0x001fe20000010000 */
[----:B------:R-:W-:Y:S06]  /*0260*/  @!P0 BRA `(.L_x_1) ;  /* 0x0000000400ec8947 */ /* 0x000fec0003800000 */
[----:B------:R-:W0:Y:S01]  /*0270*/  LDC.64 R2, c[0x0][0x218] ;  /* 0x00008600ff027b82 */ /* 0x000e220000000a00 */
[----:B------:R1:W2:Y:S01]  /*0280*/  MUFU.RCP R21, R18 ;  /* 0x0000001200157308 */ /* 0x0002a20000001000 */
[----:B------:R-:W-:Y:S01]  /*0290*/  UIADD3 UR5, -UR4, UR5, URZ ;  /* 0x0000000504057290 */ /* 0x000fe2000fffe13f */
[----:B------:R-:W-:Y:S01]  /*02a0*/  MOV R19, RZ ;  /* 0x000000ff00137202 */ /* 0x000fe20000000f00 */
[----:B------:R-:W-:Y:S01]  /*02b0*/  ULDC.64 UR8, c[0x0][0x238] ;  /* 0x00008e0000087ab9 */ /* 0x000fe20000000a00 */
[----:B------:R-:W-:-:S03]  /*02c0*/  MOV R13, R0 ;  /* 0x00000000000d7202 */ /* 0x000fc60000000f00 */
[----:B------:R-:W-:Y:S01]  /*02d0*/  MOV R22, UR5 ;  /* 0x0000000500167c02 */ /* 0x000fe20008000f00 */
[----:B------:R-:W-:-:S06]  /*02e0*/  ULDC UR5, c[0x0][0x240] ;  /* 0x0000900000057ab9 */ /* 0x000fcc0000000800 */
.L_x_2:
[----:B---3--:R-:W-:-:S05]  /*02f0*/  I2FP.F32.S32 R14, R19 ;  /* 0x00000013000e7245 */ /* 0x008fca0000201400 */
[----:B--2---:R-:W-:-:S04]  /*0300*/  FMUL.FTZ R14, R14, R21 ;  /* 0x000000150e0e7220 */ /* 0x004fc80000410000 */
[----:B------:R-:W-:-:S04]  /*0310*/  FADD.FTZ R15, -R14, 1 ;  /* 0x3f8000000e0f7421 */ /* 0x000fc80000010100 */
[----:B------:R-:W-:-:S04]  /*0320*/  FMUL.FTZ R15, R15, UR9 ;  /* 0x000000090f0f7c20 */ /* 0x000fc80008410000 */
[----:B------:R-:W-:-:S04]  /*0330*/  FFMA.FTZ R14, R14, UR5, R15 ;  /* 0x000000050e0e7c23 */ /* 0x000fc8000801000f */
[-C--:B-----5:R-:W-:Y:S01]  /*0340*/  FMUL.FTZ R17, R8, R14.reuse ;  /* 0x0000000e08117220 */ /* 0x0a0fe20000410000 */
[-C--:B------:R-:W-:Y:S01]  /*0350*/  FMUL.FTZ R24, R9, R14.reuse ;  /* 0x0000000e09187220 */ /* 0x080fe20000410000 */
[-C--:B------:R-:W-:Y:S01]  /*0360*/  FMUL.FTZ R23, R10, R14.reuse ;  /* 0x0000000e0a177220 */ /* 0x080fe20000410000 */
[----:B------:R-:W-:Y:S01]  /*0370*/  FMUL.FTZ R14, R11, R14 ;  /* 0x0000000e0b0e7220 */ /* 0x000fe20000410000 */
[----:B------:R-:W2:Y:S08]  /*0380*/  MUFU.RCP R15, R17 ;  /* 0x00000011000f7308 */ /* 0x000eb00000001000 */
[----:B------:R-:W3:Y:S08]  /*0390*/  MUFU.RCP R26, R24 ;  /* 0x00000018001a7308 */ /* 0x000ef00000001000 */
[----:B------:R-:W4:Y:S01]  /*03a0*/  MUFU.RCP R25, R23 ;  /* 0x0000001700197308 */ /* 0x000f220000001000 */
[----:B--2---:R-:W-:-:S07]  /*03b0*/  FMUL.FTZ R16, R4, R15 ;  /* 0x0000000f04107220 */ /* 0x004fce0000410000 */
[----:B------:R-:W2:Y:S01]  /*03c0*/  FRND R27, R16 ;  /* 0x00000010001b7307 */ /* 0x000ea20000201000 */
[----:B---3--:R-:W-:Y:S01]  /*03d0*/  FMUL.FTZ R15, R5, R26 ;  /* 0x0000001a050f7220 */ /* 0x008fe20000410000 */
[----:B------:R-:W-:-:S04]  /*03e0*/  IADD3 R26, R19, 0x1, RZ ;  /* 0x00000001131a7810 */ /* 0x000fc80007ffe0ff */
[----:B------:R-:W-:Y:S02]  /*03f0*/  I2FP.F32.S32 R26, R26 ;  /* 0x0000001a001a7245 */ /* 0x000fe40000201400 */
[----:B------:R-:W3:Y:S01]  /*0400*/  FRND R15, R15 ;  /* 0x0000000f000f7307 */ /* 0x000ee20000201000 */
[----:B----4-:R-:W-:Y:S02]  /*0410*/  FMUL.FTZ R25, R6, R25 ;  /* 0x0000001906197220 */ /* 0x010fe40000410000 */
[----:B------:R-:W-:Y:S01]  /*0420*/  FMUL.FTZ R26, R26, R21 ;  /* 0x000000151a1a7220 */ /* 0x000fe20000410000 */
[----:B--2---:R-:W-:-:S04]  /*0430*/  FMNMX.FTZ R27, R27, R20, PT ;  /* 0x000000141b1b7209 */ /* 0x004fc80003810000 */
[----:B------:R-:W2:Y:S01]  /*0440*/  FRND R25, R25 ;  /* 0x0000001900197307 */ /* 0x000ea20000201000 */
[----:B------:R-:W-:Y:S02]  /*0450*/  FMNMX.FTZ R27, R27, -R12, !PT ;  /* 0x8000000c1b1b7209 */ /* 0x000fe40007810000 */
[----:B---3--:R-:W-:-:S03]  /*0460*/  FMNMX.FTZ R15, R15, R20, PT ;  /* 0x000000140f0f7209 */ /* 0x008fc60003810000 */
[----:B------:R-:W-:Y:S01]  /*0470*/  FFMA.FTZ R16, R17, R27, -R4 ;  /* 0x0000001b11107223 */ /* 0x000fe20000010804 */
[----:B------:R-:W-:Y:S01]  /*0480*/  FADD.FTZ R17, -R26, 1 ;  /* 0x3f8000001a117421 */ /* 0x000fe20000010100 */
[----:B------:R-:W-:-:S03]  /*0490*/  FMNMX.FTZ R15, R15, -R12, !PT ;  /* 0x8000000c0f0f7209 */ /* 0x000fc60007810000 */
[----:B------:R-:W-:Y:S01]  /*04a0*/  FMUL.FTZ R17, R17, UR9 ;  /* 0x0000000911117c20 */ /* 0x000fe20008410000 */
[----:B--2---:R-:W-:Y:S01]  /*04b0*/  FMNMX.FTZ R27, R25, R20, PT ;  /* 0x00000014191b7209 */ /* 0x004fe20003810000 */
[----:B------:R-:W-:Y:S02]  /*04c0*/  FFMA.FTZ R24, R24, R15, -R5 ;  /* 0x0000000f18187223 */ /* 0x000fe40000010805 */
[----:B------:R-:W-:Y:S02]  /*04d0*/  FFMA.FTZ R17, R26, UR5, R17 ;  /* 0x000000051a117c23 */ /* 0x000fe40008010011 */
[----:B------:R-:W2:Y:S01]  /*04e0*/  MUFU.RCP R26, R14 ;  /* 0x0000000e001a7308 */ /* 0x000ea20000001000 */
[----:B------:R-:W-:Y:S01]  /*04f0*/  FMNMX.FTZ R27, R27, -R12, !PT ;  /* 0x8000000c1b1b7209 */ /* 0x000fe20007810000 */
[----:B------:R-:W-:-:S04]  /*0500*/  FMUL.FTZ R25, R8, R17 ;  /* 0x0000001108197220 */ /* 0x000fc80000410000 */
[----:B------:R-:W-:Y:S02]  /*0510*/  FFMA.FTZ R23, R23, R27, -R6 ;  /* 0x0000001b17177223 */ /* 0x000fe40000010806 */
[----:B------:R-:W3:Y:S02]  /*0520*/  MUFU.RCP R29, R25 ;  /* 0x00000019001d7308 */ /* 0x000ee40000001000 */
[----:B------:R-:W-:-:S06]  /*0530*/  FADD.FTZ R23, |R23|, -RZ ;  /* 0x800000ff17177221 */ /* 0x000fcc0000010200 */
[----:B------:R-:W4:Y:S01]  /*0540*/  MUFU.LG2 R23, R23 ;  /* 0x0000001700177308 */ /* 0x000f220000000c00 */
[----:B--2---:R-:W-:-:S07]  /*0550*/  FMUL.FTZ R27, R7, R26 ;  /* 0x0000001a071b7220 */ /* 0x004fce0000410000 */
[----:B------:R-:W2:Y:S01]  /*0560*/  FRND R27, R27 ;  /* 0x0000001b001b7307 */ /* 0x000ea20000201000 */
[----:B---3--:R-:W-:-:S07]  /*0570*/  FMUL.FTZ R29, R4, R29 ;  /* 0x0000001d041d7220 */ /* 0x008fce0000410000 */
[----:B------:R-:W3:Y:S01]  /*0580*/  FRND R29, R29 ;  /* 0x0000001d001d7307 */ /* 0x000ee20000201000 */
[----:B----4-:R-:W-:Y:S01]  /*0590*/  FMUL.FTZ R23, R23, UR8 ;  /* 0x0000000817177c20 */ /* 0x010fe20008410000 */
[----:B--2---:R-:W-:Y:S01]  /*05a0*/  FMNMX.FTZ R15, R27, R20, PT ;  /* 0x000000141b0f7209 */ /* 0x004fe20003810000 */
[----:B------:R-:W-:-:S05]  /*05b0*/  FADD.FTZ R27, |R16|, -RZ ;  /* 0x800000ff101b7221 */ /* 0x000fca0000010200 */
[----:B------:R-:W-:Y:S01]  /*05c0*/  MUFU.EX2 R23, R23 ;  /* 0x0000001700177308 */ /* 0x000fe20000000800 */
[----:B------:R-:W-:Y:S02]  /*05d0*/  FMNMX.FTZ R15, R15, -R12, !PT ;  /* 0x8000000c0f0f7209 */ /* 0x000fe40007810000 */
[----:B---3--:R-:W-:-:S03]  /*05e0*/  FMNMX.FTZ R26, R29, R20, PT ;  /* 0x000000141d1a7209 */ /* 0x008fc60003810000 */
[----:B------:R-:W-:Y:S01]  /*05f0*/  FFMA.FTZ R15, R14, R15, -R7 ;  /* 0x0000000f0e0f7223 */ /* 0x000fe20000010807 */
[----:B------:R-:W-:Y:S01]  /*0600*/  FADD.FTZ R29, |R24|, -RZ ;  /* 0x800000ff181d7221 */ /* 0x000fe20000010200 */
[----:B------:R-:W-:Y:S01]  /*0610*/  MUFU.LG2 R16, R27 ;  /* 0x0000001b00107308 */ /* 0x000fe20000000c00 */
[----:B------:R-:W-:Y:S01]  /*0620*/  FMNMX.FTZ R26, R26, -R12, !PT ;  /* 0x8000000c1a1a7209 */ /* 0x000fe20007810000 */
[----:B------:R-:W-:-:S04]  /*0630*/  FADD.FTZ R15, |R15|, -RZ ;  /* 0x800000ff0f0f7221 */ /* 0x000fc80000010200 */
[----:B------:R-:W-:Y:S01]  /*0640*/  FFMA.FTZ R14, R25, R26, -R4 ;  /* 0x0000001a190e7223 */ /* 0x000fe20000010804 */
[----:B------:R-:W-:Y:S01]  /*0650*/  FMUL.FTZ R26, R9, R17 ;  /* 0x00000011091a7220 */ /* 0x000fe20000410000 */
[----:B------:R-:W2:Y:S02]  /*0660*/  MUFU.LG2 R24, R29 ;  /* 0x0000001d00187308 */ /* 0x000ea40000000c00 */
[----:B------:R-:W-:-:S06]  /*0670*/  FADD.FTZ R14, |R14|, -RZ ;  /* 0x800000ff0e0e7221 */ /* 0x000fcc0000010200 */
[----:B------:R-:W3:Y:S08]  /*0680*/  MUFU.RCP R28, R26 ;  /* 0x0000001a001c7308 */ /* 0x000ef00000001000 */
[----:B------:R-:W4:Y:S01]  /*0690*/  MUFU.LG2 R14, R14 ;  /* 0x0000000e000e7308 */ /* 0x000f220000000c00 */
[----:B--2---:R-:W-:-:S07]  /*06a0*/  FMUL.FTZ R24, R24, UR8 ;  /* 0x0000000818187c20 */ /* 0x004fce0008410000 */
[----:B------:R-:W-:Y:S01]  /*06b0*/  MUFU.EX2 R27, R24 ;  /* 0x00000018001b7308 */ /* 0x000fe20000000800 */
[----:B---3--:R-:W-:Y:S01]  /*06c0*/  FMUL.FTZ R25, R5, R28 ;  /* 0x0000001c05197220 */ /* 0x008fe20000410000 */
[----:B------:R-:W-:-:S06]  /*06d0*/  FMUL.FTZ R28, R16, UR8 ;  /* 0x00000008101c7c20 */ /* 0x000fcc0008410000 */
[----:B------:R-:W2:Y:S01]  /*06e0*/  MUFU.EX2 R16, R28 ;  /* 0x0000001c00107308 */ /* 0x000ea20000000800 */
[----:B----4-:R-:W-:-:S07]  /*06f0*/  FMUL.FTZ R14, R14, UR8 ;  /* 0x000000080e0e7c20 */ /* 0x010fce0008410000 */
[----:B------:R-:W3:Y:S08]  /*0700*/  FRND R25, R25 ;  /* 0x0000001900197307 */ /* 0x000ef00000201000 */
[----:B------:R-:W4:Y:S01]  /*0710*/  MUFU.LG2 R15, R15 ;  /* 0x0000000f000f7308 */ /* 0x000f220000000c00 */
[----:B--2---:R-:W-:Y:S01]  /*0720*/  FADD.FTZ R16, R16, R27 ;  /* 0x0000001b10107221 */ /* 0x004fe20000010000 */
[----:B------:R-:W-:Y:S01]  /*0730*/  FMUL.FTZ R27, R10, R17 ;  /* 0x000000110a1b7220 */ /* 0x000fe20000410000 */
[----:B------:R-:W-:-:S02]  /*0740*/  IADD3 R22, R22, -0x2, RZ ;  /* 0xfffffffe16167810 */ /* 0x000fc40007ffe0ff */
[----:B------:R-:W-:Y:S01]  /*0750*/  FADD.FTZ R16, R16, R23 ;  /* 0x0000001710107221 */ /* 0x000fe20000010000 */
[----:B---3--:R-:W-:Y:S02]  /*0760*/  FMNMX.FTZ R25, R25, R20, PT ;  /* 0x0000001419197209 */ /* 0x008fe40003810000 */
[----:B------:R-:W2:Y:S02]  /*0770*/  MUFU.RCP R29, R27 ;  /* 0x0000001b001d7308 */ /* 0x000ea40000001000 */
[----:B------:R-:W-:-:S05]  /*0780*/  FMNMX.FTZ R24, R25, -R12, !PT ;  /* 0x8000000c19187209 */ /* 0x000fca0007810000 */
[----:B------:R-:W-:Y:S01]  /*0790*/  FFMA.FTZ R24, R26, R24, -R5 ;  /* 0x000000181a187223 */ /* 0x000fe20000010805 */
[----:B------:R-:W-:Y:S01]  /*07a0*/  FMUL.FTZ R26, R11, R17 ;  /* 0x000000110b1a7220 */ /* 0x000fe20000410000 */
[----:B------:R-:W-:Y:S01]  /*07b0*/  MUFU.EX2 R14, R14 ;  /* 0x0000000e000e7308 */ /* 0x000fe20000000800 */
[----:B----4-:R-:W-:Y:S01]  /*07c0*/  FMUL.FTZ R15, R15, UR8 ;  /* 0x000000080f0f7c20 */ /* 0x010fe20008410000 */
[----:B------:R-:W-:Y:S01]  /*07d0*/  FADD.FTZ R24, |R24|, -RZ ;  /* 0x800000ff18187221 */ /* 0x000fe20000010200 */
[----:B--2---:R-:W-:-:S05]  /*07e0*/  FMUL.FTZ R29, R6, R29 ;  /* 0x0000001d061d7220 */ /* 0x004fca0000410000 */
[----:B------:R-:W-:Y:S08]  /*07f0*/  MUFU.RCP R28, R26 ;  /* 0x0000001a001c7308 */ /* 0x000ff00000001000 */
[----:B------:R-:W2:Y:S08]  /*0800*/  FRND R29, R29 ;  /* 0x0000001d001d7307 */ /* 0x000eb00000201000 */
[----:B------:R-:W3:Y:S01]  /*0810*/  MUFU.LG2 R24, R24 ;  /* 0x0000001800187308 */ /* 0x000ee20000000c00 */
[----:B--2---:R-:W-:-:S07]  /*0820*/  FMNMX.FTZ R25, R29, R20, PT ;  /* 0x000000141d197209 */ /* 0x004fce0003810000 */
[----:B------:R-:W2:Y:S01]  /*0830*/  MUFU.EX2 R15, R15 ;  /* 0x0000000f000f7308 */ /* 0x000ea20000000800 */
[----:B------:R-:W-:Y:S02]  /*0840*/  ISETP.NE.AND P0, PT, R22, -0x1, PT ;  /* 0xffffffff1600780c */ /* 0x000fe40003f05270 */
[----:B------:R-:W-:Y:S02]  /*0850*/  FMNMX.FTZ R25, R25, -R12, !PT ;  /* 0x8000000c19197209 */ /* 0x000fe40007810000 */
[----:B------:R-:W-:-:S03]  /*0860*/  IADD3 R29, R13, 0x80, RZ ;  /* 0x000000800d1d7810 */ /* 0x000fc60007ffe0ff */
[----:B------:R-:W-:Y:S01]  /*0870*/  FFMA.FTZ R17, R27, R25, -R6 ;  /* 0x000000191b117223 */ /* 0x000fe20000010806 */
[----:B------:R-:W-:Y:S01]  /*0880*/  FMUL.FTZ R25, R7, R28 ;  /* 0x0000001c07197220 */ /* 0x000fe20000410000 */
[----:B---3--:R-:W-:Y:S02]  /*0890*/  FMUL.FTZ R24, R24, UR8 ;  /* 0x0000000818187c20 */ /* 0x008fe40008410000 */
[----:B------:R-:W-:-:S03]  /*08a0*/  FADD.FTZ R17, |R17|, -RZ ;  /* 0x800000ff11117221 */ /* 0x000fc60000010200 */
[----:B------:R-:W3:Y:S01]  /*08b0*/  FRND R25, R25 ;  /* 0x0000001900197307 */ /* 0x000ee20000201000 */
[----:B--2---:R-:W-:-:S07]  /*08c0*/  FADD.FTZ R23, R16, R15 ;  /* 0x0000000f10177221 */ /* 0x004fce0000010000 */
[----:B------:R-:W2:Y:S01]  /*08d0*/  MUFU.LG2 R17, R17 ;  /* 0x0000001100117308 */ /* 0x000ea20000000c00 */
[----:B---3--:R-:W-:-:S04]  /*08e0*/  FMNMX.FTZ R27, R25, R20, PT ;  /* 0x00000014191b7209 */ /* 0x008fc80003810000 */
[----:B------:R-:W-:-:S05]  /*08f0*/  FMNMX.FTZ R27, R27, -R12, !PT ;  /* 0x8000000c1b1b7209 */ /* 0x000fca0007810000 */
[----:B------:R-:W-:Y:S01]  /*0900*/  FFMA.FTZ R27, R26, R27, -R7 ;  /* 0x0000001b1a1b7223 */ /* 0x000fe20000010807 */
[----:B--2---:R-:W-:-:S03]  /*0910*/  FMUL.FTZ R26, R17, UR8 ;  /* 0x00000008111a7c20 */ /* 0x004fc60008410000 */
[----:B------:R-:W-:Y:S02]  /*0920*/  FADD.FTZ R25, |R27|, -RZ ;  /* 0x800000ff1b197221 */ /* 0x000fe40000010200 */
[----:B------:R-:W2:Y:S08]  /*0930*/  MUFU.EX2 R27, R24 ;  /* 0x00000018001b7308 */ /* 0x000eb00000000800 */
[----:B------:R-:W3:Y:S08]  /*0940*/  MUFU.LG2 R25, R25 ;  /* 0x0000001900197308 */ /* 0x000ef00000000c00 */
[----:B------:R-:W4:Y:S01]  /*0950*/  MUFU.EX2 R26, R26 ;  /* 0x0000001a001a7308 */ /* 0x000f220000000800 */
[----:B--2---:R-:W-:Y:S01]  /*0960*/  FADD.FTZ R27, R14, R27 ;  /* 0x0000001b0e1b7221 */ /* 0x004fe20000010000 */
[----:B0-----:R-:W-:-:S04]  /*0970*/  IMAD.WIDE R14, R13, 0x4, R2 ;  /* 0x000000040d0e7825 */ /* 0x001fc800078e0202 */
[----:B---3--:R-:W-:Y:S01]  /*0980*/  FMUL.FTZ R25, R25, UR8 ;  /* 0x0000000819197c20 */ /* 0x008fe20008410000 */
[----:B------:R3:W-:Y:S03]  /*0990*/  REDG.E.ADD.F32.FTZ.RN.STRONG.GPU desc[UR6][R14.64], R23 ;  /* 0x000000170e0079a6 */ /* 0x0007e6000c10f386 */
[----:B------:R-:W0:Y:S01]  /*09a0*/  MUFU.EX2 R17, R25 ;  /* 0x0000001900117308 */ /* 0x000e220000000800 */
[----:B----4-:R-:W-:Y:S01]  /*09b0*/  FADD.FTZ R28, R27, R26 ;  /* 0x0000001a1b1c7221 */ /* 0x010fe20000010000 */
[----:B------:R-:W-:Y:S02]  /*09c0*/  IADD3 R19, R19, 0x2, RZ ;  /* 0x0000000213137810 */ /* 0x000fe40007ffe0ff */
[----:B------:R-:W-:Y:S01]  /*09d0*/  IADD3 R13, R13, 0x100, RZ ;  /* 0x000001000d0d7810 */ /* 0x000fe20007ffe0ff */
[----:B0-----:R-:W-:Y:S01]  /*09e0*/  FADD.FTZ R27, R28, R17 ;  /* 0x000000111c1b7221 */ /* 0x001fe20000010000 */
[----:B------:R-:W-:-:S05]  /*09f0*/  IMAD.WIDE R16, R29, 0x4, R2 ;  /* 0x000000041d107825 */ /* 0x000fca00078e0202 */
[----:B------:R3:W-:Y:S01]  /*0a00*/  REDG.E.ADD.F32.FTZ.RN.STRONG.GPU desc[UR6][R16.64], R27 ;  /* 0x0000001b100079a6 */ /* 0x0007e2000c10f386 */
[----:B------:R-:W-:Y:S05]  /*0a10*/  @P0 BRA `(.L_x_2) ;  /* 0xfffffff800340947 */ /* 0x000fea000383ffff */
.L_x_1:
[----:B------:R-:W-:-:S13]  /*0a20*/  ISETP.NE.AND P0, PT, RZ, UR4, PT ;  /* 0x00000004ff007c0c */ /* 0x000fda000bf05270 */
[----:B------:R-:W-:Y:S05]  /*0a30*/  @!P0 EXIT ;  /* 0x000000000000894d */ /* 0x000fea0003800000 */
[----:B------:R-:W0:Y:S01]  /*0a40*/  MUFU.RCP R3, R18 ;  /* 0x0000001200037308 */ /* 0x000e220000001000 */
[----:B------:R-:W-:Y:S01]  /*0a50*/  I2FP.F32.S32 R2, R19 ;  /* 0x0000001300027245 */ /* 0x000fe20000201400 */
[----:B------:R-:W-:Y:S01]  /*0a60*/  ULDC.64 UR8, c[0x0][0x238] ;  /* 0x00008e0000087ab9 */ /* 0x000fe20000000a00 */
[----:B------:R-:W-:Y:S01]  /*0a70*/  ULDC UR4, c[0x0][0x240] ;  /* 0x0000900000047ab9 */ /* 0x000fe20000000800 */
[----:B------:R-:W-:Y:S02]  /*0a80*/  LEA R19, R19, R0, 0x7 ;  /* 0x0000000013137211 */ /* 0x000fe400078e38ff */
[----:B0-----:R-:W-:-:S04]  /*0a90*/  FMUL.FTZ R2, R2, R3 ;  /* 0x0000000302027220 */ /* 0x001fc80000410000 */
[----:B------:R-:W-:-:S04]  /*0aa0*/  FADD.FTZ R3, -R2, 1 ;  /* 0x3f80000002037421 */ /* 0x000fc80000010100 */
[----:B------:R-:W-:-:S04]  /*0ab0*/  FMUL.FTZ R3, R3, UR9 ;  /* 0x0000000903037c20 */ /* 0x000fc80008410000 */
[----:B------:R-:W-:-:S04]  /*0ac0*/  FFMA.FTZ R2, R2, UR4, R3 ;  /* 0x0000000402027c23 */ /* 0x000fc80008010003 */
[-C--:B-----5:R-:W-:Y:S01]  /*0ad0*/  FMUL.FTZ R13, R8, R2.reuse ;  /* 0x00000002080d7220 */ /* 0x0a0fe20000410000 */
[-C--:B------:R-:W-:Y:S01]  /*0ae0*/  FMUL.FTZ R8, R9, R2.reuse ;  /* 0x0000000209087220 */ /* 0x080fe20000410000 */
[-C--:B------:R-:W-:Y:S01]  /*0af0*/  FMUL.FTZ R3, R10, R2.reuse ;  /* 0x000000020a037220 */ /* 0x080fe20000410000 */
[----:B------:R-:W-:Y:S01]  /*0b00*/  FMUL.FTZ R2, R11, R2 ;  /* 0x000000020b027220 */ /* 0x000fe20000410000 */
[----:B---3--:R-:W0:Y:S08]  /*0b10*/  MUFU.RCP R15, R13 ;  /* 0x0000000d000f7308 */ /* 0x008e300000001000 */
[----:B------:R-:W2:Y:S08]  /*0b20*/  MUFU.RCP R14, R8 ;  /* 0x00000008000e7308 */ /* 0x000eb00000001000 */
[----:B------:R-:W3:Y:S01]  /*0b30*/  MUFU.RCP R17, R3 ;  /* 0x0000000300117308 */ /* 0x000ee20000001000 */
[----:B0-----:R-:W-:-:S07]  /*0b40*/  FMUL.FTZ R9, R4, R15 ;  /* 0x0000000f04097220 */ /* 0x001fce0000410000 */
[----:B------:R-:W0:Y:S01]  /*0b50*/  MUFU.RCP R16, R2 ;  /* 0x0000000200107308 */ /* 0x000e220000001000 */
[----:B--2---:R-:W-:-:S07]  /*0b60*/  FMUL.FTZ R10, R5, R14 ;  /* 0x0000000e050a7220 */ /* 0x004fce0000410000 */
[----:B------:R-:W2:Y:S01]  /*0b70*/  FRND R9, R9 ;  /* 0x0000000900097307 */ /* 0x000ea20000201000 */
[----:B---3--:R-:W-:-:S07]  /*0b80*/  FMUL.FTZ R14, R6, R17 ;  /* 0x00000011060e7220 */ /* 0x008fce0000410000 */
[----:B------:R-:W3:Y:S01]  /*0b90*/  FRND R15, R10 ;  /* 0x0000000a000f7307 */ /* 0x000ee20000201000 */
[----:B0-----:R-:W-:Y:S01]  /*0ba0*/  FMUL.FTZ R16, R7, R16 ;  /* 0x0000001007107220 */ /* 0x001fe20000410000 */
[----:B--2---:R-:W-:-:S06]  /*0bb0*/  FMNMX.FTZ R11, R9, R20, PT ;  /* 0x00000014090b7209 */ /* 0x004fcc0003810000 */
[----:B------:R-:W0:Y:S01]  /*0bc0*/  FRND R17, R14 ;  /* 0x0000000e00117307 */ /* 0x000e220000201000 */
[----:B------:R-:W-:Y:S02]  /*0bd0*/  FMNMX.FTZ R11, R11, -R12, !PT ;  /* 0x8000000c0b0b7209 */ /* 0x000fe40007810000 */
[----:B---3--:R-:W-:-:S05]  /*0be0*/  FMNMX.FTZ R15, R15, R20, PT ;  /* 0x000000140f0f7209 */ /* 0x008fca0003810000 */
[----:B------:R-:W2:Y:S01]  /*0bf0*/  FRND R21, R16 ;  /* 0x0000001000157307 */ /* 0x000ea20000201000 */
[----:B------:R-:W-:Y:S01]  /*0c00*/  FFMA.FTZ R11, R13, R11, -R4 ;  /* 0x0000000b0d0b7223 */ /* 0x000fe20000010804 */
[----:B------:R-:W-:-:S03]  /*0c10*/  FMNMX.FTZ R15, R15, -R12, !PT ;  /* 0x8000000c0f0f7209 */ /* 0x000fc60007810000 */
[----:B------:R-:W-:Y:S01]  /*0c20*/  FADD.FTZ R11, |R11|, -RZ ;  /* 0x800000ff0b0b7221 */ /* 0x000fe20000010200 */
[----:B0-----:R-:W-:Y:S01]  /*0c30*/  FMNMX.FTZ R17, R17, R20, PT ;  /* 0x0000001411117209 */ /* 0x001fe20003810000 */
[----:B------:R-:W-:-:S03]  /*0c40*/  FFMA.FTZ R15, R8, R15, -R5 ;  /* 0x0000000f080f7223 */ /* 0x000fc60000010805 */
[----:B------:R-:W-:Y:S01]  /*0c50*/  FMNMX.FTZ R17, R17, -R12, !PT ;  /* 0x8000000c11117209 */ /* 0x000fe20007810000 */
[----:B------:R-:W-:Y:S01]  /*0c60*/  FADD.FTZ R15, |R15|, -RZ ;  /* 0x800000ff0f0f7221 */ /* 0x000fe20000010200 */
[----:B------:R-:W0:Y:S01]  /*0c70*/  MUFU.LG2 R11, R11 ;  /* 0x0000000b000b7308 */ /* 0x000e220000000c00 */
[----:B--2---:R-:W-:Y:S02]  /*0c80*/  FMNMX.FTZ R21, R21, R20, PT ;  /* 0x0000001415157209 */ /* 0x004fe40003810000 */
[----:B------:R-:W-:Y:S02]  /*0c90*/  FFMA.FTZ R17, R3, R17, -R6 ;  /* 0x0000001103117223 */ /* 0x000fe40000010806 */
[----:B------:R-:W-:Y:S02]  /*0ca0*/  FMNMX.FTZ R21, R21, -R12, !PT ;  /* 0x8000000c15157209 */ /* 0x000fe40007810000 */
[----:B------:R-:W-:Y:S01]  /*0cb0*/  FADD.FTZ R17, |R17|, -RZ ;  /* 0x800000ff11117221 */ /* 0x000fe20000010200 */
[----:B------:R-:W2:Y:S02]  /*0cc0*/  MUFU.LG2 R15, R15 ;  /* 0x0000000f000f7308 */ /* 0x000ea40000000c00 */
[----:B------:R-:W-:-:S02]  /*0cd0*/  FFMA.FTZ R21, R2, R21, -R7 ;  /* 0x0000001502157223 */ /* 0x000fc40000010807 */
[----:B------:R-:W3:Y:S02]  /*0ce0*/  LDC.64 R2, c[0x0][0x218] ;  /* 0x00008600ff027b82 */ /* 0x000ee40000000a00 */
[----:B------:R-:W-:Y:S02]  /*0cf0*/  FADD.FTZ R21, |R21|, -RZ ;  /* 0x800000ff15157221 */ /* 0x000fe40000010200 */
[----:B------:R-:W4:Y:S01]  /*0d00*/  MUFU.LG2 R17, R17 ;  /* 0x0000001100117308 */ /* 0x000f220000000c00 */
[----:B0-----:R-:W-:-:S07]  /*0d10*/  FMUL.FTZ R4, R11, UR8 ;  /* 0x000000080b047c20 */ /* 0x001fce0008410000 */
[----:B------:R-:W0:Y:S01]  /*0d20*/  MUFU.LG2 R21, R21 ;  /* 0x0000001500157308 */ /* 0x000e220000000c00 */
[----:B--2---:R-:W-:-:S07]  /*0d30*/  FMUL.FTZ R5, R15, UR8 ;  /* 0x000000080f057c20 */ /* 0x004fce0008410000 */
[----:B------:R-:W-:Y:S01]  /*0d40*/  MUFU.EX2 R4, R4 ;  /* 0x0000000400047308 */ /* 0x000fe20000000800 */
[----:B----4-:R-:W-:Y:S01]  /*0d50*/  FMUL.FTZ R7, R17, UR8 ;  /* 0x0000000811077c20 */ /* 0x010fe20008410000 */
[----:B---3--:R-:W-:-:S06]  /*0d60*/  IMAD.WIDE R2, R19, 0x4, R2 ;  /* 0x0000000413027825 */ /* 0x008fcc00078e0202 */
[----:B------:R-:W2:Y:S01]  /*0d70*/  MUFU.EX2 R5, R5 ;  /* 0x0000000500057308 */ /* 0x000ea20000000800 */
[----:B0-----:R-:W-:-:S07]  /*0d80*/  FMUL.FTZ R8, R21, UR8 ;  /* 0x0000000815087c20 */ /* 0x001fce0008410000 */
[----:B------:R-:W0:Y:S08]  /*0d90*/  MUFU.EX2 R7, R7 ;  /* 0x0000000700077308 */ /* 0x000e300000000800 */
[----:B------:R-:W3:Y:S01]  /*0da0*/  MUFU.EX2 R9, R8 ;  /* 0x0000000800097308 */ /* 0x000ee20000000800 */
[----:B--2---:R-:W-:-:S04]  /*0db0*/  FADD.FTZ R6, R4, R5 ;  /* 0x0000000504067221 */ /* 0x004fc80000010000 */
[----:B0-----:R-:W-:-:S04]  /*0dc0*/  FADD.FTZ R6, R6, R7 ;  /* 0x0000000706067221 */ /* 0x001fc80000010000 */
[----:B---3--:R-:W-:-:S05]  /*0dd0*/  FADD.FTZ R9, R6, R9 ;  /* 0x0000000906097221 */ /* 0x008fca0000010000 */
[----:B------:R-:W-:Y:S01]  /*0de0*/  REDG.E.ADD.F32.FTZ.RN.STRONG.GPU desc[UR6][R2.64], R9 ;  /* 0x00000009020079a6 */ /* 0x000fe2000c10f386 */
[----:B------:R-:W-:Y:S05]  /*0df0*/  EXIT ;  /* 0x000000000000794d */ /* 0x000fea0003800000 */
.L_x_3:
        /* <DEDUP_REMOVED lines=16> */
.L_x_9:


//--------------------- .text._Z23adjust_error_row_kernelPKfPfS0_S0_iii --------------------------
	.section	.text._Z23adjust_error_row_kernelPKfPfS0_S0_iii,"ax",@progbits
	.align	128
        .global         _Z23adjust_error_row_kernelPKfPfS0_S0_iii
        .type           _Z23adjust_error_row_kernelPKfPfS0_S0_iii,@function
        .size           _Z23adjust_error_row_kernelPKfPfS0_S0_iii,(.L_x_10 - _Z23adjust_error_row_kernelPKfPfS0_S0_iii)
        .other          _Z23adjust_error_row_kernelPKfPfS0_S0_iii,@"STO_CUDA_ENTRY STV_DEFAULT"
_Z23adjust_error_row_kernelPKfPfS0_S0_iii:
.text._Z23adjust_error_row_kernelPKfPfS0_S0_iii:
[----:B------:R-:W-:Y:S01]  /*0000*/  LDC R1, c[0x0][0x28] ;  /* 0x00000a00ff017b82 */ /* 0x000fe20000000800 */
[----:B------:R-:W0:Y:S07]  /*0010*/  S2R R3, SR_TID.X ;  /* 0x0000000000037919 */ /* 0x000e2e0000002100 */
[----:B------:R-:W0:Y:S01]  /*0020*/  S2UR UR4, SR_CTAID.X ;  /* 0x00000000000479c3 */ /* 0x000e220000002500 */
[----:B------:R-:W-:-:S07]  /*0030*/  ULDC UR6, c[0x0][0x234] ;  /* 0x00008d0000067ab9 */ /* 0x000fce0000000800 */
[----:B------:R-:W0:Y:S02]  /*0040*/  LDC R0, c[0x0][RZ] ;  /* 0x00000000ff007b82 */ /* 0x000e240000000800 */
[----:B0-----:R-:W-:-:S05]  /*0050*/  IMAD R0, R0, UR4, R3 ;  /* 0x0000000400007c24 */ /* 0x001fca000f8e0203 */
[----:B------:R-:W-:-:S13]  /*0060*/  ISETP.GE.AND P0, PT, R0, UR6, PT ;  /* 0x0000000600007c0c */ /* 0x000fda000bf06270 */
[----:B------:R-:W-:Y:S05]  /*0070*/  @P0 EXIT ;  /* 0x000000000000094d */ /* 0x000fea0003800000 */
[----:B------:R-:W0:Y:S01]  /*0080*/  LDC R11, c[0x0][0x230] ;  /* 0x00008c00ff0b7b82 */ /* 0x000e220000000800 */
[----:B------:R-:W-:-:S07]  /*0090*/  ULDC UR4, c[0x0][0x238] ;  /* 0x00008e0000047ab9 */ /* 0x000fce0000000800 */
[----:B------:R-:W1:Y:S08]  /*00a0*/  LDC.64 R2, c[0x0][0x210] ;  /* 0x00008400ff027b82 */ /* 0x000e700000000a00 */
[----:B------:R-:W2:Y:S08]  /*00b0*/  LDC.64 R4, c[0x0][0x220] ;  /* 0x00008800ff047b82 */ /* 0x000eb00000000a00 */
[----:B------:R-:W3:Y:S01]  /*00c0*/  LDC.64 R6, c[0x0][0x228] ;  /* 0x00008a00ff067b82 */ /* 0x000ee20000000a00 */
[----:B0-----:R-:W-:Y:S01]  /*00d0*/  IMAD R9, R11, UR4, R11 ;  /* 0x000000040b097c24 */ /* 0x001fe2000f8e020b */
[----:B------:R-:W-:-:S03]  /*00e0*/  ULDC.64 UR4, c[0x0][0x208] ;  /* 0x0000820000047ab9 */ /* 0x000fc60000000a00 */
[----:B-1----:R-:W-:-:S03]  /*00f0*/  IMAD.WIDE R2, R9, 0x4, R2 ;  /* 0x0000000409027825 */ /* 0x002fc600078e0202 */
[----:B------:R-:W0:Y:S03]  /*0100*/  LDC.64 R8, c[0x0][0x218] ;  /* 0x00008600ff087b82 */ /* 0x000e260000000a00 */
[----:B------:R-:W4:Y:S01]  /*0110*/  LDG.E.CONSTANT R2, desc[UR4][R2.64] ;  /* 0x0000000402027981 */ /* 0x000f22000c1e9900 */
[----:B------:R-:W-:-:S04]  /*0120*/  IMAD R11, R11, UR6, R0 ;  /* 0x000000060b0b7c24 */ /* 0x000fc8000f8e0200 */
[----:B--2---:R-:W-:-:S04]  /*0130*/  IMAD.WIDE R4, R11, 0x4, R4 ;  /* 0x000000040b047825 */ /* 0x004fc800078e0204 */
[C---:B---3--:R-:W-:Y:S02]  /*0140*/  IMAD.WIDE R6, R11.reuse, 0x4, R6 ;  /* 0x000000040b067825 */ /* 0x048fe400078e0206 */
[----:B------:R-:W2:Y:S04]  /*0150*/  LDG.E.CONSTANT R5, desc[UR4][R4.64] ;  /* 0x0000000404057981 */ /* 0x000ea8000c1e9900 */
[----:B------:R-:W2:Y:S01]  /*0160*/  LDG.E.CONSTANT R6, desc[UR4][R6.64] ;  /* 0x0000000406067981 */ /* 0x000ea2000c1e9900 */
[----:B0-----:R-:W-:Y:S01]  /*0170*/  IMAD.WIDE R8, R11, 0x4, R8 ;  /* 0x000000040b087825 */ /* 0x001fe200078e0208 */
[----:B----4-:R-:W0:Y:S03]  /*0180*/  MUFU.RCP R13, R2 ;  /* 0x00000002000d7308 */ /* 0x010e260000001000 */
[----:B--2---:R-:W-:-:S04]  /*0190*/  FADD.FTZ R0, -R6, R5 ;  /* 0x0000000506007221 */ /* 0x004fc80000010100 */
[----:B0-----:R-:W-:-:S05]  /*01a0*/  FMUL.FTZ R11, R0, R13 ;  /* 0x0000000d000b7220 */ /* 0x001fca0000410000 */
[----:B------:R-:W-:Y:S01]  /*01b0*/  STG.E desc[UR4][R8.64], R11 ;  /* 0x0000000b08007986 */ /* 0x000fe2000c101904 */
[----:B------:R-:W-:Y:S05]  /*01c0*/  EXIT ;  /* 0x000000000000794d */ /* 0x000fea0003800000 */
.L_x_4:
        /* <DEDUP_REMOVED lines=11> */
.L_x_10:


//--------------------- .text._Z15quantize_kernelPKfPfS0_Ptiiff --------------------------
	.section	.text._Z15quantize_kernelPKfPfS0_Ptiiff,"ax",@progbits
	.align	128
        .global         _Z15quantize_kernelPKfPfS0_Ptiiff
        .type           _Z15quantize_kernelPKfPfS0_Ptiiff,@function
        .size           _Z15quantize_kernelPKfPfS0_Ptiiff,(.L_x_11 - _Z15quantize_kernelPKfPfS0_Ptiiff)
        .other          _Z15quantize_kernelPKfPfS0_Ptiiff,@"STO_CUDA_ENTRY STV_DEFAULT"
_Z15quantize_kernelPKfPfS0_Ptiiff:
.text._Z15quantize_kernelPKfPfS0_Ptiiff:
        /* <DEDUP_REMOVED lines=9> */
[----:B------:R-:W-:Y:S01]  /*0090*/  ISETP.GE.AND P0, PT, R2, UR7, PT ;  /* 0x0000000702007c0c */ /* 0x000fe2000bf06270 */
[----:B-1----:R-:W-:-:S05]  /*00a0*/  IMAD R7, R7, UR4, R0 ;  /* 0x0000000407077c24 */ /* 0x002fca000f8e0200 */
[----:B------:R-:W-:-:S13]  /*00b0*/  ISETP.GE.OR P0, PT, R7, UR6, P0 ;  /* 0x0000000607007c0c */ /* 0x000fda0008706670 */
[----:B------:R-:W-:Y:S05]  /*00c0*/  @P0 EXIT ;  /* 0x000000000000094d */ /* 0x000fea0003800000 */
[----:B------:R-:W0:Y:S01]  /*00d0*/  LDC.64 R4, c[0x0][0x220] ;  /* 0x00008800ff047b82 */ /* 0x000e220000000a00 */
[----:B------:R-:W-:Y:S01]  /*00e0*/  SHF.R.S32.HI R3, RZ, 0x1f, R2 ;  /* 0x0000001fff037819 */ /* 0x000fe20000011402 */
[----:B------:R-:W-:Y:S01]  /*00f0*/  ULDC.64 UR4, c[0x0][0x208] ;  /* 0x0000820000047ab9 */ /* 0x000fe20000000a00 */
[----:B------:R-:W-:Y:S01]  /*0100*/  ULDC.64 UR8, c[0x0][0x210] ;  /* 0x0000840000087ab9 */ /* 0x000fe20000000a00 */
[----:B------:R-:W-:Y:S01]  /*0110*/  ULDC.64 UR10, c[0x0][0x228] ;  /* 0x00008a00000a7ab9 */ /* 0x000fe20000000a00 */
[----:B0-----:R-:W-:-:S04]  /*0120*/  IMAD.WIDE R4, R2, 0x4, R4 ;  /* 0x0000000402047825 */ /* 0x001fc800078e0204 */
[----:B------:R-:W-:Y:S02]  /*0130*/  IMAD.WIDE R2, R7, UR7, R2 ;  /* 0x0000000707027c25 */ /* 0x000fe4000f8e0202 */
[----:B------:R-:W2:Y:S02]  /*0140*/  LDG.E.CONSTANT R4, desc[UR4][R4.64] ;  /* 0x0000000404047981 */ /* 0x000ea4000c1e9900 */
[C---:B------:R-:W-:Y:S01]  /*0150*/  IMAD.SHL.U32 R8, R2.reuse, 0x4, RZ ;  /* 0x0000000402087824 */ /* 0x040fe200078e00ff */
[----:B------:R-:W-:-:S04]  /*0160*/  SHF.L.U64.HI R10, R2, 0x2, R3 ;  /* 0x00000002020a7819 */ /* 0x000fc80000010203 */
[----:B------:R-:W-:-:S04]  /*0170*/  IADD3 R6, P0, R8, UR8, RZ ;  /* 0x0000000808067c10 */ /* 0x000fc8000ff1e0ff */
[----:B------:R-:W-:Y:S01]  /*0180*/  IADD3.X R7, R10, UR9, RZ, P0, !PT ;  /* 0x000000090a077c10 */ /* 0x000fe200087fe4ff */
[----:B------:R-:W-:-:S04]  /*0190*/  ULDC.64 UR8, c[0x0][0x238] ;  /* 0x00008e0000087ab9 */ /* 0x000fc80000000a00 */
[----:B------:R-:W3:Y:S01]  /*01a0*/  LDG.E.CONSTANT R6, desc[UR4][R6.64] ;  /* 0x0000000406067981 */ /* 0x000ee2000c1e9900 */
[----:B------:R-:W-:-:S04]  /*01b0*/  ISETP.NE.U32.AND P0, PT, RZ, UR10, PT ;  /* 0x0000000aff007c0c */ /* 0x000fc8000bf05070 */
[----:B------:R-:W-:Y:S01]  /*01c0*/  ISETP.NE.AND.EX P0, PT, RZ, UR11, PT, P0 ;  /* 0x0000000bff007c0c */ /* 0x000fe2000bf05300 */
[----:B--2---:R-:W3:Y:S02]  /*01d0*/  MUFU.RCP R9, R4 ;  /* 0x0000000400097308 */ /* 0x004ee40000001000 */
[----:B---3--:R-:W-:Y:S01]  /*01e0*/  FMUL.FTZ R0, R6, R9 ;  /* 0x0000000906007220 */ /* 0x008fe20000410000 */
[----:B------:R-:W-:-:S05]  /*01f0*/  F2FP.F16.F32.PACK_AB R6, RZ, UR8 ;  /* 0x00000008ff067c3e */ /* 0x000fca00080000ff */
[----:B------:R-:W0:Y:S02]  /*0200*/  FRND R0, R0 ;  /* 0x0000000000007307 */ /* 0x000e240000201000 */
[----:B0-----:R-:W-:-:S05]  /*0210*/  FADD.FTZ R5, R0, UR8 ;  /* 0x0000000800057e21 */ /* 0x001fca0008010000 */
[----:B------:R-:W-:Y:S01]  /*0220*/  FMNMX.FTZ R5, R5, UR9, PT ;  /* 0x0000000905057c09 */ /* 0x000fe2000b810000 */
[----:B------:R-:W-:-:S03]  /*0230*/  ULDC.64 UR8, c[0x0][0x218] ;  /* 0x0000860000087ab9 */ /* 0x000fc60000000a00 */
[----:B------:R-:W-:-:S04]  /*0240*/  FMNMX.FTZ R9, RZ, R5, !PT ;  /* 0x00000005ff097209 */ /* 0x000fc80007810000 */
[----:B------:R-:W-:Y:S02]  /*0250*/  F2FP.F16.F32.PACK_AB R5, R9, R4 ;  /* 0x000000040905723e */ /* 0x000fe400000000ff */
[----:B------:R-:W0:Y:S01]  /*0260*/  @P0 F2I.FTZ.U32.TRUNC.NTZ R9, R9 ;  /* 0x0000000900090305 */ /* 0x000e22000021f000 */
[----:B------:R-:W-:Y:S02]  /*0270*/  @P0 LEA R4, P1, R2, UR10, 0x1 ;  /* 0x0000000a02040c11 */ /* 0x000fe4000f8208ff */
[----:B------:R-:W-:Y:S01]  /*0280*/  HADD2 R0, R5.H1_H1, -R6.H0_H0 ;  /* 0xa000000605007230 */ /* 0x000fe20000000c00 */
[----:B------:R-:W-:-:S03]  /*0290*/  IADD3 R6, P2, R8, UR8, RZ ;  /* 0x0000000808067c10 */ /* 0x000fc6000ff5e0ff */
[----:B------:R-:W-:Y:S01]  /*02a0*/  HMUL2 R0, R0.H0_H0, R5.H0_H0 ;  /* 0x2000000500007232 */ /* 0x000fe20000000800 */
[----:B------:R-:W-:Y:S02]  /*02b0*/  @P0 LEA.HI.X R5, R2, UR11, R3, 0x1, P1 ;  /* 0x0000000b02050c11 */ /* 0x000fe400088f0c03 */
[----:B------:R-:W-:Y:S02]  /*02c0*/  IADD3.X R7, R10, UR9, RZ, P2, !PT ;  /* 0x000000090a077c10 */ /* 0x000fe400097fe4ff */
[----:B------:R-:W-:Y:S01]  /*02d0*/  HADD2.F32 R3, -RZ, R0.H0_H0 ;  /* 0x20000000ff037230 */ /* 0x000fe20000004100 */
[----:B0-----:R-:W-:Y:S04]  /*02e0*/  @P0 STG.E.U16 desc[UR4][R4.64], R9 ;  /* 0x0000000904000986 */ /* 0x001fe8000c101504 */
[----:B------:R-:W-:Y:S01]  /*02f0*/  STG.E desc[UR4][R6.64], R3 ;  /* 0x0000000306007986 */ /* 0x000fe2000c101904 */
[----:B------:R-:W-:Y:S05]  /*0300*/  EXIT ;  /* 0x000000000000794d */ /* 0x000fea0003800000 */
.L_x_5:
        /* <DEDUP_REMOVED lines=15> */
.L_x_11:


//--------------------- .text._Z28fused_quantize_adjust_kernelPKfPfS0_PtS0_S1_iiiff --------------------------
	.section	.text._Z28fused_quantize_adjust_kernelPKfPfS0_PtS0_S1_iiiff,"ax",@progbits
	.align	128
        .global         _Z28fused_quantize_adjust_kernelPKfPfS0_PtS0_S1_iiiff
        .type           _Z28fused_quantize_adjust_kernelPKfPfS0_PtS0_S1_iiiff,@function
        .size           _Z28fused_quantize_adjust_kernelPKfPfS0_PtS0_S1_iiiff,(.L_x_12 - _Z28fused_quantize_adjust_kernelPKfPfS0_PtS0_S1_iiiff)
        .other          _Z28fused_quantize_adjust_kernelPKfPfS0_PtS0_S1_iiiff,@"STO_CUDA_ENTRY STV_DEFAULT"
_Z28fused_quantize_adjust_kernelPKfPfS0_PtS0_S1_iiiff:
.text._Z28fused_quantize_adjust_kernelPKfPfS0_PtS0_S1_iiiff:
[----:B------:R-:W-:Y:S01]  /*0000*/  LDC R1, c[0x0][0x28] ;  /* 0x00000a00ff017b82 */ /* 0x000fe20000000800 */
[----:B------:R-:W0:Y:S01]  /*0010*/  S2R R2, SR_CTAID.X ;  /* 0x0000000000027919 */ /* 0x000e220000002500 */
[----:B------:R-:W-:Y:S01]  /*0020*/  ULDC UR4, c[0x0][0x0] ;  /* 0x0000000000047ab9 */ /* 0x000fe20000000800 */
[----:B------:R-:W-:Y:S01]  /*0030*/  ULDC UR7, c[0x0][0x248] ;  /* 0x0000920000077ab9 */ /* 0x000fe20000000800 */
[----:B------:R-:W0:Y:S02]  /*0040*/  S2R R3, SR_TID.X ;  /* 0x0000000000037919 */ /* 0x000e240000002100 */
[----:B0-----:R-:W-:-:S05]  /*0050*/  IMAD R2, R2, UR4, R3 ;  /* 0x0000000402027c24 */ /* 0x001fca000f8e0203 */
[----:B------:R-:W-:-:S13]  /*0060*/  ISETP.GE.AND P0, PT, R2, UR7, PT ;  /* 0x0000000702007c0c */ /* 0x000fda000bf06270 */
[----:B------:R-:W-:Y:S05]  /*0070*/  @P0 EXIT ;  /* 0x000000000000094d */ /* 0x000fea0003800000 */
[----:B------:R-:W0:Y:S01]  /*0080*/  LDC.64 R6, c[0x0][0x220] ;  /* 0x00008800ff067b82 */ /* 0x000e220000000a00 */
[----:B------:R-:W-:Y:S01]  /*0090*/  SHF.R.S32.HI R3, RZ, 0x1f, R2 ;  /* 0x0000001fff037819 */ /* 0x000fe20000011402 */
[----:B------:R-:W-:Y:S01]  /*00a0*/  ULDC.64 UR4, c[0x0][0x208] ;  /* 0x0000820000047ab9 */ /* 0x000fe20000000a00 */
[----:B------:R-:W-:Y:S01]  /*00b0*/  ULDC.64 UR8, c[0x0][0x210] ;  /* 0x0000840000087ab9 */ /* 0x000fe20000000a00 */
[----:B------:R-:W-:-:S04]  /*00c0*/  ULDC.64 UR10, c[0x0][0x228] ;  /* 0x00008a00000a7ab9 */ /* 0x000fc80000000a00 */
[----:B------:R-:W1:Y:S08]  /*00d0*/  LDC R10, c[0x0][0x240] ;  /* 0x00009000ff0a7b82 */ /* 0x000e700000000800 */
[----:B------:R-:W2:Y:S01]  /*00e0*/  LDC.64 R14, c[0x0][0x230] ;  /* 0x00008c00ff0e7b82 */ /* 0x000ea20000000a00 */
[----:B0-----:R-:W-:-:S05]  /*00f0*/  IMAD.WIDE R6, R2, 0x4, R6 ;  /* 0x0000000402067825 */ /* 0x001fca00078e0206 */
[----:B------:R0:W3:Y:S01]  /*0100*/  LDG.E.CONSTANT R12, desc[UR4][R6.64] ;  /* 0x00000004060c7981 */ /* 0x0000e2000c1e9900 */
[----:B-1----:R-:W-:-:S04]  /*0110*/  IMAD.WIDE R2, R10, UR7, R2 ;  /* 0x000000070a027c25 */ /* 0x002fc8000f8e0202 */
[C---:B------:R-:W-:Y:S01]  /*0120*/  IMAD.SHL.U32 R5, R2.reuse, 0x4, RZ ;  /* 0x0000000402057824 */ /* 0x040fe200078e00ff */
[----:B------:R-:W-:-:S04]  /*0130*/  SHF.L.U64.HI R0, R2, 0x2, R3 ;  /* 0x0000000202007819 */ /* 0x000fc80000010203 */
[----:B------:R-:W-:Y:S01]  /*0140*/  IADD3 R8, P0, R5, UR8, RZ ;  /* 0x0000000805087c10 */ /* 0x000fe2000ff1e0ff */
[----:B------:R-:W-:-:S03]  /*0150*/  ULDC UR8, c[0x0][0x244] ;  /* 0x0000910000087ab9 */ /* 0x000fc60000000800 */
[----:B------:R-:W-:-:S05]  /*0160*/  IADD3.X R9, R0, UR9, RZ, P0, !PT ;  /* 0x0000000900097c10 */ /* 0x000fca00087fe4ff */
[----:B------:R-:W4:Y:S01]  /*0170*/  LDG.E.CONSTANT R4, desc[UR4][R8.64] ;  /* 0x0000000408047981 */ /* 0x000f22000c1e9900 */
[----:B------:R-:W-:Y:S01]  /*0180*/  USHF.R.S32.HI UR6, URZ, 0x1f, UR8 ;  /* 0x0000001f3f067899 */ /* 0x000fe20008011408 */
[----:B------:R-:W-:-:S05]  /*0190*/  SHF.R.S32.HI R11, RZ, 0x1f, R10 ;  /* 0x0000001fff0b7819 */ /* 0x000fca000001140a */
[C---:B------:R-:W-:Y:S01]  /*01a0*/  IMAD R13, R10.reuse, UR6, RZ ;  /* 0x000000060a0d7c24 */ /* 0x040fe2000f8e02ff */
[----:B------:R-:W-:Y:S01]  /*01b0*/  ULDC UR6, c[0x0][0x24c] ;  /* 0x0000930000067ab9 */ /* 0x000fe20000000800 */
[----:B0-----:R-:W-:-:S04]  /*01c0*/  IMAD.WIDE.U32 R6, R10, UR8, R10 ;  /* 0x000000080a067c25 */ /* 0x001fc8000f8e000a */
[----:B------:R-:W-:Y:S01]  /*01d0*/  IMAD R13, R11, UR8, R13 ;  /* 0x000000080b0d7c24 */ /* 0x000fe2000f8e020d */
[----:B--2---:R-:W-:Y:S01]  /*01e0*/  LEA R10, P0, R6, R14, 0x2 ;  /* 0x0000000e060a7211 */ /* 0x004fe200078010ff */
[----:B------:R-:W-:Y:S02]  /*01f0*/  ULDC UR8, c[0x0][0x250] ;  /* 0x0000940000087ab9 */ /* 0x000fe40000000800 */
[----:B------:R-:W-:-:S05]  /*0200*/  IMAD.IADD R7, R7, 0x1, R13 ;  /* 0x0000000107077824 */ /* 0x000fca00078e020d */
[----:B------:R-:W-:-:S05]  /*0210*/  LEA.HI.X R11, R6, R15, R7, 0x2, P0 ;  /* 0x0000000f060b7211 */ /* 0x000fca00000f1407 */
[----:B------:R-:W2:Y:S01]  /*0220*/  LDG.E.CONSTANT R10, desc[UR4][R10.64] ;  /* 0x000000040a0a7981 */ /* 0x000ea2000c1e9900 */
[----:B------:R-:W-:-:S04]  /*0230*/  ISETP.NE.U32.AND P0, PT, RZ, UR10, PT ;  /* 0x0000000aff007c0c */ /* 0x000fc8000bf05070 */
[----:B------:R-:W-:Y:S01]  /*0240*/  ISETP.NE.AND.EX P0, PT, RZ, UR11, PT, P0 ;  /* 0x0000000bff007c0c */ /* 0x000fe2000bf05300 */
[----:B---3--:R-:W4:Y:S02]  /*0250*/  MUFU.RCP R7, R12 ;  /* 0x0000000c00077308 */ /* 0x008f240000001000 */
[----:B----4-:R-:W-:-:S06]  /*0260*/  FMUL.FTZ R6, R4, R7 ;  /* 0x0000000704067220 */ /* 0x010fcc0000410000 */
[----:B------:R-:W0:Y:S02]  /*0270*/  FRND R6, R6 ;  /* 0x0000000600067307 */ /* 0x000e240000201000 */
[----:B0-----:R-:W-:-:S05]  /*0280*/  FADD.FTZ R7, R6, UR6 ;  /* 0x0000000606077e21 */ /* 0x001fca0008010000 */
[----:B------:R-:W-:Y:S01]  /*0290*/  FMNMX.FTZ R7, R7, UR8, PT ;  /* 0x0000000807077c09 */ /* 0x000fe2000b810000 */
[----:B--2---:R-:W0:Y:S01]  /*02a0*/  MUFU.RCP R15, R10 ;  /* 0x0000000a000f7308 */ /* 0x004e220000001000 */
[----:B------:R-:W-:Y:S01]  /*02b0*/  @P0 LEA R6, P1, R2, UR10, 0x1 ;  /* 0x0000000a02060c11 */ /* 0x000fe2000f8208ff */
[----:B------:R-:W-:Y:S01]  /*02c0*/  ULDC.64 UR8, c[0x0][0x218] ;  /* 0x0000860000087ab9 */ /* 0x000fe20000000a00 */
[----:B------:R-:W-:Y:S02]  /*02d0*/  FMNMX.FTZ R11, RZ, R7, !PT ;  /* 0x00000007ff0b7209 */ /* 0x000fe40007810000 */
[----:B------:R-:W-:Y:S02]  /*02e0*/  F2FP.F16.F32.PACK_AB R7, RZ, UR6 ;  /* 0x00000006ff077c3e */ /* 0x000fe400080000ff */
[----:B------:R-:W-:-:S05]  /*02f0*/  F2FP.F16.F32.PACK_AB R12, R11, R12 ;  /* 0x0000000c0b0c723e */ /* 0x000fca00000000ff */
[----:B------:R-:W-:Y:S01]  /*0300*/  HADD2 R7, R12.H1_H1, -R7.H0_H0 ;  /* 0xa00000070c077230 */ /* 0x000fe20000000c00 */
[----:B------:R-:W1:Y:S03]  /*0310*/  @P0 F2I.FTZ.U32.TRUNC.NTZ R11, R11 ;  /* 0x0000000b000b0305 */ /* 0x000e66000021f000 */
[----:B------:R-:W-:Y:S01]  /*0320*/  HMUL2 R12, R7.H0_H0, R12.H0_H0 ;  /* 0x2000000c070c7232 */ /* 0x000fe20000000800 */
[----:B------:R-:W-:Y:S01]  /*0330*/  @P0 LEA.HI.X R7, R2, UR11, R3, 0x1, P1 ;  /* 0x0000000b02070c11 */ /* 0x000fe200088f0c03 */
[----:B------:R-:W-:-:S03]  /*0340*/  ULDC.64 UR10, c[0x0][0x238] ;  /* 0x00008e00000a7ab9 */ /* 0x000fc60000000a00 */
[----:B------:R-:W-:Y:S01]  /*0350*/  HADD2.F32 R13, -RZ, R12.H0_H0 ;  /* 0x2000000cff0d7230 */ /* 0x000fe20000004100 */
[C---:B------:R-:W-:Y:S02]  /*0360*/  IADD3 R2, P1, R5.reuse, UR8, RZ ;  /* 0x0000000805027c10 */ /* 0x040fe4000ff3e0ff */
[----:B------:R-:W-:Y:S02]  /*0370*/  IADD3 R8, P2, R5, UR10, RZ ;  /* 0x0000000a05087c10 */ /* 0x000fe4000ff5e0ff */
[----:B------:R-:W-:Y:S01]  /*0380*/  FADD.FTZ R4, R4, -R13 ;  /* 0x8000000d04047221 */ /* 0x000fe20000010000 */
[C---:B------:R-:W-:Y:S02]  /*0390*/  IADD3.X R3, R0.reuse, UR9, RZ, P1, !PT ;  /* 0x0000000900037c10 */ /* 0x040fe40008ffe4ff */
[----:B------:R-:W-:Y:S01]  /*03a0*/  IADD3.X R9, R0, UR11, RZ, P2, !PT ;  /* 0x0000000b00097c10 */ /* 0x000fe200097fe4ff */
[----:B0-----:R-:W-:Y:S01]  /*03b0*/  FMUL.FTZ R5, R4, R15 ;  /* 0x0000000f04057220 */ /* 0x001fe20000410000 */
[----:B-1----:R-:W-:Y:S04]  /*03c0*/  @P0 STG.E.U16 desc[UR4][R6.64], R11 ;  /* 0x0000000b06000986 */ /* 0x002fe8000c101504 */
[----:B------:R-:W-:Y:S04]  /*03d0*/  STG.E desc[UR4][R2.64], R13 ;  /* 0x0000000d02007986 */ /* 0x000fe8000c101904 */
[----:B------:R-:W-:Y:S01]  /*03e0*/  STG.E desc[UR4][R8.64], R5 ;  /* 0x0000000508007986 */ /* 0x000fe2000c101904 */
[----:B------:R-:W-:Y:S05]  /*03f0*/  EXIT ;  /* 0x000000000000794d */ /* 0x000fea0003800000 */
.L_x_6:
        /* <DEDUP_REMOVED lines=16> */
.L_x_12:


//--------------------- .text._Z19quantize_rtn_kernelPfPKfPtiiiff --------------------------
	.section	.text._Z19quantize_rtn_kernelPfPKfPtiiiff,"ax",@progbits
	.align	128
        .global         _Z19quantize_rtn_kernelPfPKfPtiiiff
        .type           _Z19quantize_rtn_kernelPfPKfPtiiiff,@function
        .size           _Z19quantize_rtn_kernelPfPKfPtiiiff,(.L_x_13 - _Z19quantize_rtn_kernelPfPKfPtiiiff)
        .other          _Z19quantize_rtn_kernelPfPKfPtiiiff,@"STO_CUDA_ENTRY STV_DEFAULT"
_Z19quantize_rtn_kernelPfPKfPtiiiff:
.text._Z19quantize_rtn_kernelPfPKfPtiiiff:
        /* <DEDUP_REMOVED lines=12> */
[----:B------:R-:W-:Y:S01]  /*00c0*/  ULDC.64 UR10, c[0x0][0x220] ;  /* 0x00008800000a7ab9 */ /* 0x000fe20000000a00 */
[----:B------:R-:W-:-:S03]  /*00d0*/  ULDC UR7, c[0x0][0x234] ;  /* 0x00008d0000077ab9 */ /* 0x000fc60000000800 */
[----:B------:R-:W1:Y:S01]  /*00e0*/  LDC R3, c[0x0][0x228] ;  /* 0x00008a00ff037b82 */ /* 0x000e620000000800 */
[----:B0-----:R-:W-:-:S06]  /*00f0*/  IMAD.WIDE R6, R4, 0x4, R6 ;  /* 0x0000000404067825 */ /* 0x001fcc00078e0206 */
[----:B------:R-:W2:Y:S01]  /*0100*/  LDG.E.CONSTANT R6, desc[UR4][R6.64] ;  /* 0x0000000406067981 */ /* 0x000ea2000c1e9900 */
[----:B-1----:R-:W-:-:S03]  /*0110*/  IMAD.WIDE R4, R3, UR6, R4 ;  /* 0x0000000603047c25 */ /* 0x002fc6000f8e0204 */
[----:B------:R-:W-:Y:S01]  /*0120*/  LEA R2, P0, R4, UR8, 0x2 ;  /* 0x0000000804027c11 */ /* 0x000fe2000f8010ff */
[----:B------:R-:W-:-:S03]  /*0130*/  ULDC UR8, c[0x0][0x238] ;  /* 0x00008e0000087ab9 */ /* 0x000fc60000000800 */
[----:B------:R-:W-:-:S05]  /*0140*/  LEA.HI.X R3, R4, UR9, R5, 0x2, P0 ;  /* 0x0000000904037c11 */ /* 0x000fca00080f1405 */
[----:B------:R-:W3:Y:S01]  /*0150*/  LDG.E R0, desc[UR4][R2.64] ;  /* 0x0000000402007981 */ /* 0x000ee2000c1e1900 */
[----:B------:R-:W-:Y:S02]  /*0160*/  ISETP.NE.U32.AND P0, PT, RZ, UR10, PT ;  /* 0x0000000aff007c0c */ /* 0x000fe4000bf05070 */
[----:B------:R-:W-:Y:S02]  /*0170*/  F2FP.F16.F32.PACK_AB R8, RZ, UR7 ;  /* 0x00000007ff087c3e */ /* 0x000fe400080000ff */
[----:B------:R-:W-:Y:S01]  /*0180*/  ISETP.NE.AND.EX P0, PT, RZ, UR11, PT, P0 ;  /* 0x0000000bff007c0c */ /* 0x000fe2000bf05300 */
[----:B--2---:R-:W3:Y:S02]  /*0190*/  MUFU.RCP R9, R6 ;  /* 0x0000000600097308 */ /* 0x004ee40000001000 */
[----:B---3--:R-:W-:-:S06]  /*01a0*/  FMUL.FTZ R0, R0, R9 ;  /* 0x0000000900007220 */ /* 0x008fcc0000410000 */
[----:B------:R-:W0:Y:S02]  /*01b0*/  FRND R0, R0 ;  /* 0x0000000000007307 */ /* 0x000e240000201000 */
[----:B0-----:R-:W-:-:S05]  /*01c0*/  FADD.FTZ R7, R0, UR7 ;  /* 0x0000000700077e21 */ /* 0x001fca0008010000 */
[----:B------:R-:W-:-:S04]  /*01d0*/  FMNMX.FTZ R7, R7, UR8, PT ;  /* 0x0000000807077c09 */ /* 0x000fc8000b810000 */
[----:B------:R-:W-:-:S04]  /*01e0*/  FMNMX.FTZ R9, RZ, R7, !PT ;  /* 0x00000007ff097209 */ /* 0x000fc80007810000 */
[----:B------:R-:W-:Y:S02]  /*01f0*/  F2FP.F16.F32.PACK_AB R7, R9, R6 ;  /* 0x000000060907723e */ /* 0x000fe400000000ff */
[----:B------:R-:W0:Y:S01]  /*0200*/  @P0 F2I.FTZ.U32.TRUNC.NTZ R9, R9 ;  /* 0x0000000900090305 */ /* 0x000e22000021f000 */
[----:B------:R-:W-:Y:S02]  /*0210*/  @P0 LEA R6, P1, R4, UR10, 0x1 ;  /* 0x0000000a04060c11 */ /* 0x000fe4000f8208ff */
[----:B------:R-:W-:-:S04]  /*0220*/  HADD2 R8, R7.H1_H1, -R8.H0_H0 ;  /* 0xa000000807087230 */ /* 0x000fc80000000c00 */
[----:B------:R-:W-:Y:S01]  /*0230*/  HMUL2 R8, R8.H0_H0, R7.H0_H0 ;  /* 0x2000000708087232 */ /* 0x000fe20000000800 */
[----:B------:R-:W-:-:S04]  /*0240*/  @P0 LEA.HI.X R7, R4, UR11, R5, 0x1, P1 ;  /* 0x0000000b04070c11 */ /* 0x000fc800088f0c05 */
[----:B------:R-:W-:Y:S01]  /*0250*/  HADD2.F32 R5, -RZ, R8.H0_H0 ;  /* 0x20000008ff057230 */ /* 0x000fe20000004100 */
[----:B0-----:R-:W-:Y:S04]  /*0260*/  @P0 STG.E.U16 desc[UR4][R6.64], R9 ;  /* 0x0000000906000986 */ /* 0x001fe8000c101504 */
[----:B------:R-:W-:Y:S01]  /*0270*/  STG.E desc[UR4][R2.64], R5 ;  /* 0x0000000502007986 */ /* 0x000fe2000c101904 */
[----:B------:R-:W-:Y:S05]  /*0280*/  EXIT ;  /* 0x000000000000794d */ /* 0x000fea0003800000 */
.L_x_7:
        /* <DEDUP_REMOVED lines=15> */
.L_x_13:


//--------------------- .nv.global.init           --------------------------
	.section	.nv.global.init,"aw",@progbits
	.align	4
.nv.global.init:
	.type		mrg32k3aM1SubSeq,@object
	.size		mrg32k3aM1SubSeq,(mrg32k3aM2SubSeq - mrg32k3aM1SubSeq)
mrg32k3aM1SubSeq:
        /*0000*/ 	.byte	0x0b, 0xcc, 0xee, 0x04, 0x73, 0x29, 0x8b, 0x6f, 0xf6, 0x53, 0x03, 0xf6, 0x23, 0xf6, 0xea, 0xda
        /* <DEDUP_REMOVED lines=125> */
	.type		mrg32k3aM2SubSeq,@object
	.size		mrg32k3aM2SubSeq,(mrg32k3aM1 - mrg32k3aM2SubSeq)
mrg32k3aM2SubSeq:
        /* <DEDUP_REMOVED lines=126> */
	.type		mrg32k3aM1,@object
	.size		mrg32k3aM1,(mrg32k3aM1Seq - mrg32k3aM1)
mrg32k3aM1:
        /* <DEDUP_REMOVED lines=144> */
	.type		mrg32k3aM1Seq,@object
	.size		mrg32k3aM1Seq,(mrg32k3aM2 - mrg32k3aM1Seq)
mrg32k3aM1Seq:
        /* <DEDUP_REMOVED lines=144> */
	.type		mrg32k3aM2,@object
	.size		mrg32k3aM2,(mrg32k3aM2Seq - mrg32k3aM2)
mrg32k3aM2:
        /* <DEDUP_REMOVED lines=144> */
	.type		mrg32k3aM2Seq,@object
	.size		mrg32k3aM2Seq,(precalc_xorwow_matrix - mrg32k3aM2Seq)
mrg32k3aM2Seq:
        /* <DEDUP_REMOVED lines=144> */
	.type		precalc_xorwow_matrix,@object
	.size		precalc_xorwow_matrix,(precalc_xorwow_offset_matrix - precalc_xorwow_matrix)
precalc_xorwow_matrix:
        /* <DEDUP_REMOVED lines=6400> */
	.type		precalc_xorwow_offset_matrix,@object
	.size		precalc_xorwow_offset_matrix,(.L_1 - precalc_xorwow_offset_matrix)
precalc_xorwow_offset_matrix:
        /* <DEDUP_REMOVED lines=6400> */
.L_1:


//--------------------- .nv.shared.reserved.0     --------------------------
	.section	.nv.shared.reserved.0,"aw",@nobits
	.weak		__nv_reservedSMEM_offset_0_alias
	.size		__nv_reservedSMEM_offset_0_alias, 0, 0
	.other		__nv_reservedSMEM_offset_0_alias,@"STO_CUDA_RESERVED_SHARED STV_DEFAULT"
__nv_reservedSMEM_offset_0_alias:
	.zero		0


//--------------------- .nv.global                --------------------------
	.section	.nv.global,"aw",@nobits
.nv.global:
	.type		_ZN42_INTERNAL_f1f538f3_11_quantize_cu_7181cac04cuda3std3__48in_placeE,@object
	.size		_ZN42_INTERNAL_f1f538f3_11_quantize_cu_7181cac04cuda3std3__48in_placeE,(_ZN42_INTERNAL_f1f538f3_11_quantize_cu_7181cac04cuda3std6ranges3__45__cpo8distanceE - _ZN42_INTERNAL_f1f538f3_11_quantize_cu_7181cac04cuda3std3__48in_placeE)
_ZN42_INTERNAL_f1f538f3_11_quantize_cu_7181cac04cuda3std3__48in_placeE:
	.zero		1
	.type		_ZN42_INTERNAL_f1f538f3_11_quantize_cu_7181cac04cuda3std6ranges3__45__cpo8distanceE,@object
	.size		_ZN42_INTERNAL_f1f538f3_11_quantize_cu_7181cac04cuda3std6ranges3__45__cpo8distanceE,(_ZN42_INTERNAL_f1f538f3_11_quantize_cu_7181cac04cuda3std3__45__cpo6cbeginE - _ZN42_INTERNAL_f1f538f3_11_quantize_cu_7181cac04cuda3std6ranges3__45__cpo8distanceE)
_ZN42_INTERNAL_f1f538f3_11_quantize_cu_7181cac04cuda3std6ranges3__45__cpo8distanceE:
	.zero		1
	.type		_ZN42_INTERNAL_f1f538f3_11_quantize_cu_7181cac04cuda3std3__45__cpo6cbeginE,@object
	.size		_ZN42_INTERNAL_f1f538f3_11_quantize_cu_7181cac04cuda3std3__45__cpo6cbeginE,(_ZN42_INTERNAL_f1f538f3_11_quantize_cu_7181cac04cuda3std6ranges3__45__cpo7advanceE - _ZN42_INTERNAL_f1f538f3_11_quantize_cu_7181cac04cuda3std3__45__cpo6cbeginE)
_ZN42_INTERNAL_f1f538f3_11_quantize_cu_7181cac04cuda3std3__45__cpo6cbeginE:
	.zero		1
	.type		_ZN42_INTERNAL_f1f538f3_11_quantize_cu_7181cac04cuda3std6ranges3__45__cpo7advanceE,@object
	.size		_ZN42_INTERNAL_f1f538f3_11_quantize_cu_7181cac04cuda3std6ranges3__45__cpo7advanceE,(_ZN42_INTERNAL_f1f538f3_11_quantize_cu_7181cac04cuda3std3__45__cpo7crbeginE - _ZN42_INTERNAL_f1f538f3_11_quantize_cu_7181cac04cuda3std6ranges3__45__cpo7advanceE)
_ZN42_INTERNAL_f1f538f3_11_quantize_cu_7181cac04cuda3std6ranges3__45__cpo7advanceE:
	.zero		1
	.type		_ZN42_INTERNAL_f1f538f3_11_quantize_cu_7181cac04cuda3std3__45__cpo7crbeginE,@object
	.size		_ZN42_INTERNAL_f1f538f3_11_quantize_cu_7181cac04cuda3std3__45__cpo7crbeginE,(_ZN42_INTERNAL_f1f538f3_11_quantize_cu_7181cac04cuda3std6ranges3__45__cpo4dataE - _ZN42_INTERNAL_f1f538f3_11_quantize_cu_7181cac04cuda3std3__45__cpo7crbeginE)
_ZN42_INTERNAL_f1f538f3_11_quantize_cu_7181cac04cuda3std3__45__cpo7crbeginE:
	.zero		1
	.type		_ZN42_INTERNAL_f1f538f3_11_quantize_cu_7181cac04cuda3std6ranges3__45__cpo4dataE,@object
	.size		_ZN42_INTERNAL_f1f538f3_11_quantize_cu_7181cac04cuda3std6ranges3__45__cpo4dataE,(_ZN42_INTERNAL_f1f538f3_11_quantize_cu_7181cac04cuda3std6ranges3__45__cpo5beginE - _ZN42_INTERNAL_f1f538f3_11_quantize_cu_7181cac04cuda3std6ranges3__45__cpo4dataE)
_ZN42_INTERNAL_f1f538f3_11_quantize_cu_7181cac04cuda3std6ranges3__45__cpo4dataE:
	.zero		1
	.type		_ZN42_INTERNAL_f1f538f3_11_quantize_cu_7181cac04cuda3std6ranges3__45__cpo5beginE,@object
	.size		_ZN42_INTERNAL_f1f538f3_11_quantize_cu_7181cac04cuda3std6ranges3__45__cpo5beginE,(_ZN42_INTERNAL_f1f538f3_11_quantize_cu_7181cac04cuda3std3__444_GLOBAL__N__f1f538f3_11_quantize_cu_7181cac06ignoreE - _ZN42_INTERNAL_f1f538f3_11_quantize_cu_7181cac04cuda3std6ranges3__45__cpo5beginE)
_ZN42_INTERNAL_f1f538f3_11_quantize_cu_7181cac04cuda3std6ranges3__45__cpo5beginE:
	.zero		1
	.type		_ZN42_INTERNAL_f1f538f3_11_quantize_cu_7181cac04cuda3std3__444_GLOBAL__N__f1f538f3_11_quantize_cu_7181cac06ignoreE,@object
	.size		_ZN42_INTERNAL_f1f538f3_11_quantize_cu_7181cac04cuda3std3__444_GLOBAL__N__f1f538f3_11_quantize_cu_7181cac06ignoreE,(_ZN42_INTERNAL_f1f538f3_11_quantize_cu_7181cac04cuda3std6ranges3__45__cpo4sizeE - _ZN42_INTERNAL_f1f538f3_11_quantize_cu_7181cac04cuda3std3__444_GLOBAL__N__f1f538f3_11_quantize_cu_7181cac06ignoreE)
_ZN42_INTERNAL_f1f538f3_11_quantize_cu_7181cac04cuda3std3__444_GLOBAL__N__f1f538f3_11_quantize_cu_7181cac06ignoreE:
	.zero		1
	.type		_ZN42_INTERNAL_f1f538f3_11_quantize_cu_7181cac04cuda3std6ranges3__45__cpo4sizeE,@object
	.size		_ZN42_INTERNAL_f1f538f3_11_quantize_cu_7181cac04cuda3std6ranges3__45__cpo4sizeE,(_ZN42_INTERNAL_f1f538f3_11_quantize_cu_7181cac04cuda3std3__45__cpo5beginE - _ZN42_INTERNAL_f1f538f3_11_quantize_cu_7181cac04cuda3std6ranges3__45__cpo4sizeE)
_ZN42_INTERNAL_f1f538f3_11_quantize_cu_7181cac04cuda3std6ranges3__45__cpo4sizeE:
	.zero		1
	.type		_ZN42_INTERNAL_f1f538f3_11_quantize_cu_7181cac04cuda3std3__45__cpo5beginE,@object
	.size		_ZN42_INTERNAL_f1f538f3_11_quantize_cu_7181cac04cuda3std3__45__cpo5beginE,(_ZN42_INTERNAL_f1f538f3_11_quantize_cu_7181cac04cuda3std6ranges3__45__cpo6cbeginE - _ZN42_INTERNAL_f1f538f3_11_quantize_cu_7181cac04cuda3std3__45__cpo5beginE)
_ZN42_INTERNAL_f1f538f3_11_quantize_cu_7181cac04cuda3std3__45__cpo5beginE:
	.zero		1
	.type		_ZN42_INTERNAL_f1f538f3_11_quantize_cu_7181cac04cuda3std6ranges3__45__cpo6cbeginE,@object
	.size		_ZN42_INTERNAL_f1f538f3_11_quantize_cu_7181cac04cuda3std6ranges3__45__cpo6cbeginE,(_ZN42_INTERNAL_f1f538f3_11_quantize_cu_7181cac04cuda3std3__45__cpo6rbeginE - _ZN42_INTERNAL_f1f538f3_11_quantize_cu_7181cac04cuda3std6ranges3__45__cpo6cbeginE)
_ZN42_INTERNAL_f1f538f3_11_quantize_cu_7181cac04cuda3std6ranges3__45__cpo6cbeginE:
	.zero		1
	.type		_ZN42_INTERNAL_f1f538f3_11_quantize_cu_7181cac04cuda3std3__45__cpo6rbeginE,@object
	.size		_ZN42_INTERNAL_f1f538f3_11_quantize_cu_7181cac04cuda3std3__45__cpo6rbeginE,(_ZN42_INTERNAL_f1f538f3_11_quantize_cu_7181cac04cuda3std6ranges3__45__cpo4nextE - _ZN42_INTERNAL_f1f538f3_11_quantize_cu_7181cac04cuda3std3__45__cpo6rbeginE)
_ZN42_INTERNAL_f1f538f3_11_quantize_cu_7181cac04cuda3std3__45__cpo6rbeginE:
	.zero		1
	.type		_ZN42_INTERNAL_f1f538f3_11_quantize_cu_7181cac04cuda3std6ranges3__45__cpo4nextE,@object
	.size		_ZN42_INTERNAL_f1f538f3_11_quantize_cu_7181cac04cuda3std6ranges3__45__cpo4nextE,(_ZN42_INTERNAL_f1f538f3_11_quantize_cu_7181cac04cuda3std6ranges3__45__cpo4swapE - _ZN42_INTERNAL_f1f538f3_11_quantize_cu_7181cac04cuda3std6ranges3__45__cpo4nextE)
_ZN42_INTERNAL_f1f538f3_11_quantize_cu_7181cac04cuda3std6ranges3__45__cpo4nextE:
	.zero		1
	.type		_ZN42_INTERNAL_f1f538f3_11_quantize_cu_7181cac04cuda3std6ranges3__45__cpo4swapE,@object
	.size		_ZN42_INTERNAL_f1f538f3_11_quantize_cu_7181cac04cuda3std6ranges3__45__cpo4swapE,(_ZN42_INTERNAL_f1f538f3_11_quantize_cu_7181cac04cuda3std3__420unreachable_sentinelE - _ZN42_INTERNAL_f1f538f3_11_quantize_cu_7181cac04cuda3std6ranges3__45__cpo4swapE)
_ZN42_INTERNAL_f1f538f3_11_quantize_cu_7181cac04cuda3std6ranges3__45__cpo4swapE:
	.zero		1
	.type		_ZN42_INTERNAL_f1f538f3_11_quantize_cu_7181cac04cuda3std3__420unreachable_sentinelE,@object
	.size		_ZN42_INTERNAL_f1f538f3_11_quantize_cu_7181cac04cuda3std3__420unreachable_sentinelE,(_ZN42_INTERNAL_f1f538f3_11_quantize_cu_7181cac06thrust23THRUST_300001_SM_900_NS6system6detail10sequential3seqE - _ZN42_INTERNAL_f1f538f3_11_quantize_cu_7181cac04cuda3std3__420unreachable_sentinelE)
_ZN42_INTERNAL_f1f538f3_11_quantize_cu_7181cac04cuda3std3__420unreachable_sentinelE:
	.zero		1
	.type		_ZN42_INTERNAL_f1f538f3_11_quantize_cu_7181cac06thrust23THRUST_300001_SM_900_NS6system6detail10sequential3seqE,@object
	.size		_ZN42_INTERNAL_f1f538f3_11_quantize_cu_7181cac06thrust23THRUST_300001_SM_900_NS6system6detail10sequential3seqE,(_ZN42_INTERNAL_f1f538f3_11_quantize_cu_7181cac04cuda3std3__45__cpo4cendE - _ZN42_INTERNAL_f1f538f3_11_quantize_cu_7181cac06thrust23THRUST_300001_SM_900_NS6system6detail10sequential3seqE)
_ZN42_INTERNAL_f1f538f3_11_quantize_cu_7181cac06thrust23THRUST_300001_SM_900_NS6system6detail10sequential3seqE:
	.zero		1
	.type		_ZN42_INTERNAL_f1f538f3_11_quantize_cu_7181cac04cuda3std3__45__cpo4cendE,@object
	.size		_ZN42_INTERNAL_f1f538f3_11_quantize_cu_7181cac04cuda3std3__45__cpo4cendE,(_ZN42_INTERNAL_f1f538f3_11_quantize_cu_7181cac04cuda3std6ranges3__45__cpo9iter_swapE - _ZN42_INTERNAL_f1f538f3_11_quantize_cu_7181cac04cuda3std3__45__cpo4cendE)
_ZN42_INTERNAL_f1f538f3_11_quantize_cu_7181cac04cuda3std3__45__cpo4cendE:
	.zero		1
	.type		_ZN42_INTERNAL_f1f538f3_11_quantize_cu_7181cac04cuda3std6ranges3__45__cpo9iter_swapE,@object
	.size		_ZN42_INTERNAL_f1f538f3_11_quantize_cu_7181cac04cuda3std6ranges3__45__cpo9iter_swapE,(_ZN42_INTERNAL_f1f538f3_11_quantize_cu_7181cac04cuda3std3__45__cpo5crendE - _ZN42_INTERNAL_f1f538f3_11_quantize_cu_7181cac04cuda3std6ranges3__45__cpo9iter_swapE)
_ZN42_INTERNAL_f1f538f3_11_quantize_cu_7181cac04cuda3std6ranges3__45__cpo9iter_swapE:
	.zero		1
	.type		_ZN42_INTERNAL_f1f538f3_11_quantize_cu_7181cac04cuda3std3__45__cpo5crendE,@object
	.size		_ZN42_INTERNAL_f1f538f3_11_quantize_cu_7181cac04cuda3std3__45__cpo5crendE,(_ZN42_INTERNAL_f1f538f3_11_quantize_cu_7181cac04cuda3std6ranges3__45__cpo5cdataE - _ZN42_INTERNAL_f1f538f3_11_quantize_cu_7181cac04cuda3std3__45__cpo5crendE)
_ZN42_INTERNAL_f1f538f3_11_quantize_cu_7181cac04cuda3std3__45__cpo5crendE:
	.zero		1
	.type		_ZN42_INTERNAL_f1f538f3_11_quantize_cu_7181cac04cuda3std6ranges3__45__cpo5cdataE,@object
	.size		_ZN42_INTERNAL_f1f538f3_11_quantize_cu_7181cac04cuda3std6ranges3__45__cpo5cdataE,(_ZN42_INTERNAL_f1f538f3_11_quantize_cu_7181cac04cuda3std6ranges3__45__cpo3endE - _ZN42_INTERNAL_f1f538f3_11_quantize_cu_7181cac04cuda3std6ranges3__45__cpo5cdataE)
_ZN42_INTERNAL_f1f538f3_11_quantize_cu_7181cac04cuda3std6ranges3__45__cpo5cdataE:
	.zero		1
	.type		_ZN42_INTERNAL_f1f538f3_11_quantize_cu_7181cac04cuda3std6ranges3__45__cpo3endE,@object
	.size		_ZN42_INTERNAL_f1f538f3_11_quantize_cu_7181cac04cuda3std6ranges3__45__cpo3endE,(_ZN42_INTERNAL_f1f538f3_11_quantize_cu_7181cac04cuda3std3__419piecewise_constructE - _ZN42_INTERNAL_f1f538f3_11_quantize_cu_7181cac04cuda3std6ranges3__45__cpo3endE)
_ZN42_INTERNAL_f1f538f3_11_quantize_cu_7181cac04cuda3std6ranges3__45__cpo3endE:
	.zero		1
	.type		_ZN42_INTERNAL_f1f538f3_11_quantize_cu_7181cac04cuda3std3__419piecewise_constructE,@object
	.size		_ZN42_INTERNAL_f1f538f3_11_quantize_cu_7181cac04cuda3std3__419piecewise_constructE,(_ZN42_INTERNAL_f1f538f3_11_quantize_cu_7181cac04cuda3std6ranges3__45__cpo5ssizeE - _ZN42_INTERNAL_f1f538f3_11_quantize_cu_7181cac04cuda3std3__419piecewise_constructE)
_ZN42_INTERNAL_f1f538f3_11_quantize_cu_7181cac04cuda3std3__419piecewise_constructE:
	.zero		1
	.type		_ZN42_INTERNAL_f1f538f3_11_quantize_cu_7181cac04cuda3std6ranges3__45__cpo5ssizeE,@object
	.size		_ZN42_INTERNAL_f1f538f3_11_quantize_cu_7181cac04cuda3std6ranges3__45__cpo5ssizeE,(_ZN42_INTERNAL_f1f538f3_11_quantize_cu_7181cac04cuda3std3__45__cpo3endE - _ZN42_INTERNAL_f1f538f3_11_quantize_cu_7181cac04cuda3std6ranges3__45__cpo5ssizeE)
_ZN42_INTERNAL_f1f538f3_11_quantize_cu_7181cac04cuda3std6ranges3__45__cpo5ssizeE:
	.zero		1
	.type		_ZN42_INTERNAL_f1f538f3_11_quantize_cu_7181cac04cuda3std3__45__cpo3endE,@object
	.size		_ZN42_INTERNAL_f1f538f3_11_quantize_cu_7181cac04cuda3std3__45__cpo3endE,(_ZN42_INTERNAL_f1f538f3_11_quantize_cu_7181cac04cuda3std6ranges3__45__cpo4cendE - _ZN42_INTERNAL_f1f538f3_11_quantize_cu_7181cac04cuda3std3__45__cpo3endE)
_ZN42_INTERNAL_f1f538f3_11_quantize_cu_7181cac04cuda3std3__45__cpo3endE:
	.zero		1
	.type		_ZN42_INTERNAL_f1f538f3_11_quantize_cu_7181cac04cuda3std6ranges3__45__cpo4cendE,@object
	.size		_ZN42_INTERNAL_f1f538f3_11_quantize_cu_7181cac04cuda3std6ranges3__45__cpo4cendE,(_ZN42_INTERNAL_f1f538f3_11_quantize_cu_7181cac04cuda3std3__45__cpo4rendE - _ZN42_INTERNAL_f1f538f3_11_quantize_cu_7181cac04cuda3std6ranges3__45__cpo4cendE)
_ZN42_INTERNAL_f1f538f3_11_quantize_cu_7181cac04cuda3std6ranges3__45__cpo4cendE:
	.zero		1
	.type		_ZN42_INTERNAL_f1f538f3_11_quantize_cu_7181cac04cuda3std3__45__cpo4rendE,@object
	.size		_ZN42_INTERNAL_f1f538f3_11_quantize_cu_7181cac04cuda3std3__45__cpo4rendE,(_ZN42_INTERNAL_f1f538f3_11_quantize_cu_7181cac04cuda3std6ranges3__45__cpo4prevE - _ZN42_INTERNAL_f1f538f3_11_quantize_cu_7181cac04cuda3std3__45__cpo4rendE)
_ZN42_INTERNAL_f1f538f3_11_quantize_cu_7181cac04cuda3std3__45__cpo4rendE:
	.zero		1
	.type		_ZN42_INTERNAL_f1f538f3_11_quantize_cu_7181cac04cuda3std6ranges3__45__cpo4prevE,@object
	.size		_ZN42_INTERNAL_f1f538f3_11_quantize_cu_7181cac04cuda3std6ranges3__45__cpo4prevE,(_ZN42_INTERNAL_f1f538f3_11_quantize_cu_7181cac04cuda3std6ranges3__45__cpo9iter_moveE - _ZN42_INTERNAL_f1f538f3_11_quantize_cu_7181cac04cuda3std6ranges3__45__cpo4prevE)
_ZN42_INTERNAL_f1f538f3_11_quantize_cu_7181cac04cuda3std6ranges3__45__cpo4prevE:
	.zero		1
	.type		_ZN42_INTERNAL_f1f538f3_11_quantize_cu_7181cac04cuda3std6ranges3__45__cpo9iter_moveE,@object
	.size		_ZN42_INTERNAL_f1f538f3_11_quantize_cu_7181cac04cuda3std6ranges3__45__cpo9iter_moveE,(.L_22 - _ZN42_INTERNAL_f1f538f3_11_quantize_cu_7181cac04cuda3std6ranges3__45__cpo9iter_moveE)
_ZN42_INTERNAL_f1f538f3_11_quantize_cu_7181cac04cuda3std6ranges3__45__cpo9iter_moveE:
	.zero		1
.L_22:


//--------------------- .nv.constant0._Z17vv_mul_sub_kernelPKfS0_Pfii --------------------------
	.section	.nv.constant0._Z17vv_mul_sub_kernelPKfS0_Pfii,"a",@progbits
	.sectionflags	@""
	.align	4
.nv.constant0._Z17vv_mul_sub_kernelPKfS0_Pfii:
	.zero		560


//--------------------- .nv.constant0._Z19quantize_err_kernelPKfPfS0_iifffffi --------------------------
	.section	.nv.constant0._Z19quantize_err_kernelPKfPfS0_iifffffi,"a",@progbits
	.sectionflags	@""
	.align	4
.nv.constant0._Z19quantize_err_kernelPKfPfS0_iifffffi:
	.zero		584


//--------------------- .nv.constant0._Z23adjust_error_row_kernelPKfPfS0_S0_iii --------------------------
	.section	.nv.constant0._Z23adjust_error_row_kernelPKfPfS0_S0_iii,"a",@progbits
	.sectionflags	@""
	.align	4
.nv.constant0._Z23adjust_error_row_kernelPKfPfS0_S0_iii:
	.zero		572


//--------------------- .nv.constant0._Z15quantize_kernelPKfPfS0_Ptiiff --------------------------
	.section	.nv.constant0._Z15quantize_kernelPKfPfS0_Ptiiff,"a",@progbits
	.sectionflags	@""
	.align	4
.nv.constant0._Z15quantize_kernelPKfPfS0_Ptiiff:
	.zero		576


//--------------------- .nv.constant0._Z28fused_quantize_adjust_kernelPKfPfS0_PtS0_S1_iiiff --------------------------
	.section	.nv.constant0._Z28fused_quantize_adjust_kernelPKfPfS0_PtS0_S1_iiiff,"a",@progbits
	.sectionflags	@""
	.align	4
.nv.constant0._Z28fused_quantize_adjust_kernelPKfPfS0_PtS0_S1_iiiff:
	.zero		596


//--------------------- .nv.constant0._Z19quantize_rtn_kernelPfPKfPtiiiff --------------------------
	.section	.nv.constant0._Z19quantize_rtn_kernelPfPKfPtiiiff,"a",@progbits
	.sectionflags	@""
	.align	4
.nv.constant0._Z19quantize_rtn_kernelPfPKfPtiiiff:
	.zero		572


//--------------------- SYMBOLS --------------------------

	.type		.nv.reservedSmem.offset0,@object
	.size		.nv.reservedSmem.offset0,0x4
